def matmul_kernel(
    a_ptr,
    b_ptr,
    c_ptr,
    M,
    N,
    K,
    stride_am,
    stride_ak,
    stride_bk,
    stride_bn,
    stride_cm,
    stride_cn,
    BLOCK_M: tl.constexpr,
    BLOCK_N: tl.constexpr,
    BLOCK_K: tl.constexpr,
    GROUP_M: tl.constexpr,
):
    pid = tl.program_id(axis=0)
    num_pid_m = tl.cdiv(M, BLOCK_M)
    num_pid_n = tl.cdiv(N, BLOCK_N)
    num_pid_in_group = GROUP_M * num_pid_n
    group_id = pid // num_pid_in_group
    first_pid_m = group_id * GROUP_M
    group_size_m = min(num_pid_m - first_pid_m, GROUP_M)
    pid_m = first_pid_m + ((pid % num_pid_in_group) % group_size_m)
    pid_n = (pid % num_pid_in_group) // group_size_m

    offs_am = (pid_m * BLOCK_M + tl.arange(0, BLOCK_M)) % M
    offs_bn = (pid_n * BLOCK_N + tl.arange(0, BLOCK_N)) % N
    offs_k = tl.arange(0, BLOCK_K)
    a_ptrs = a_ptr + offs_am[:, None] * stride_am + offs_k[None, :] * stride_ak
    b_ptrs = b_ptr + offs_k[:, None] * stride_bk + offs_bn[None, :] * stride_bn

    acc = tl.zeros((BLOCK_M, BLOCK_N), dtype=tl.float32)
    for kk in range(0, tl.cdiv(K, BLOCK_K)):
        a = tl.load(a_ptrs, mask=offs_k[None, :] < K - kk * BLOCK_K, other=0.0)
        b = tl.load(b_ptrs, mask=offs_k[:, None] < K - kk * BLOCK_K, other=0.0)
        acc = tl.dot(a, b, acc)
        a_ptrs += BLOCK_K * stride_ak
        b_ptrs += BLOCK_K * stride_bk

    c = acc.to(c_ptr.dtype.element_ty)
    offs_cm = pid_m * BLOCK_M + tl.arange(0, BLOCK_M)
    offs_cn = pid_n * BLOCK_N + tl.arange(0, BLOCK_N)
    c_ptrs = c_ptr + offs_cm[:, None] * stride_cm + offs_cn[None, :] * stride_cn
    mask = (offs_cm[:, None] < M) & (offs_cn[None, :] < N)
    tl.store(c_ptrs, c, mask=mask)

# config = {"BLOCK_K": 128, "BLOCK_M": 256, "BLOCK_N": 16, "GROUP_M": 8, "arch": "sm_100", "dtype": "fp16", "num_ctas": 1, "num_stages": 2, "num_warps": 8}
# arch = sm_100


// ===== COMPILED SASS (sm_100a) =====

	.target	sm_100a

	.elftype	@"ET_EXEC"


//--------------------- .note.nv.tkinfo           --------------------------
	.section	.note.nv.tkinfo,"",@"SHT_NOTE"
	.sectionflags	@"SHF_NOTE_NV_TKINFO"
	.tkinfo
        /*0018*/ 	.word	0x00000081
        /*0030*/ 	.string	""
        /*0030*/ 	.string	"ptxas-blackwell"
        /*0030*/ 	.string	"Cuda compilation tools, release 12.9, V12.9.86"
        /*0030*/ 	.string	"Build cuda_12.9.r12.9/compiler.36037853_0"
        /*0030*/ 	.string	"-v  -suppress-debug-info  -lineinfo  -arch sm_100a "



//--------------------- .note.nv.cuver            --------------------------
	.section	.note.nv.cuver,"",@"SHT_NOTE"
	.sectionflags	@"SHF_NOTE_NV_CUVER"
        /*0018*/ 	.short	0x0001
        /*001a*/ 	.short	0x0064
        /*001c*/ 	.short	0x0001
        /*001e*/ 	.short	0x0000
        /*0020*/ 	.short	0x0001
        /*0022*/ 	.short	0x0000


//--------------------- .nv.info                  --------------------------
	.section	.nv.info,"",@"SHT_CUDA_INFO"
	.align	4


	//----- nvinfo : EIATTR_REGCOUNT
	.align		4
        /*0000*/ 	.byte	0x04, 0x2f
        /*0002*/ 	.short	(.L_4 - .L_3)
	.align		4
.L_3:
        /*0004*/ 	.word	index@(matmul_kernel)
        /*0008*/ 	.word	0x000000ff


	//----- nvinfo : EIATTR_FRAME_SIZE
	.align		4
.L_4:
        /*000c*/ 	.byte	0x04, 0x11
        /*000e*/ 	.short	(.L_6 - .L_5)
	.align		4
.L_5:
        /*0010*/ 	.word	index@($__internal_2_$__cuda_sm10x_tcgen05_guardrail_trap_unallocated_columns_being_dealloced)
        /*0014*/ 	.word	0x00000298


	//----- nvinfo : EIATTR_FRAME_SIZE
	.align		4
.L_6:
        /*0018*/ 	.byte	0x04, 0x11
        /*001a*/ 	.short	(.L_8 - .L_7)
	.align		4
.L_7:
        /*001c*/ 	.word	index@($__internal_1_$__cuda_sm10x_tcgen05_guardrail_trap_phase_invalid_during_alloc)
        /*0020*/ 	.word	0x00000298


	//----- nvinfo : EIATTR_FRAME_SIZE
	.align		4
.L_8:
        /*0024*/ 	.byte	0x04, 0x11
        /*0026*/ 	.short	(.L_10 - .L_9)
	.align		4
.L_9:
        /*0028*/ 	.word	index@($__internal_0_$__cuda_sm10x_tcgen05_guardrail_trap_col_being_dealloced_not_returned_by_alloc)
        /*002c*/ 	.word	0x00000298


	//----- nvinfo : EIATTR_FRAME_SIZE
	.align		4
.L_10:
        /*0030*/ 	.byte	0x04, 0x11
        /*0032*/ 	.short	(.L_12 - .L_11)
	.align		4
.L_11:
        /*0034*/ 	.word	index@(matmul_kernel)
        /*0038*/ 	.word	0x00000298


	//----- nvinfo : EIATTR_MIN_STACK_SIZE
	.align		4
.L_12:
        /*003c*/ 	.byte	0x04, 0x12
        /*003e*/ 	.short	(.L_14 - .L_13)
	.align		4
.L_13:
        /*0040*/ 	.word	index@(matmul_kernel)
        /*0044*/ 	.word	0x00000298
.L_14:


//--------------------- .nv.info.matmul_kernel    --------------------------
	.section	.nv.info.matmul_kernel,"",@"SHT_CUDA_INFO"
	.sectionflags	@""
	.align	4


	//----- nvinfo : EIATTR_CUDA_API_VERSION
	.align		4
        /*0000*/ 	.byte	0x04, 0x37
        /*0002*/ 	.short	(.L_16 - .L_15)
.L_15:
        /*0004*/ 	.word	0x00000081


	//----- nvinfo : EIATTR_KPARAM_INFO
	.align		4
.L_16:
        /*0008*/ 	.byte	0x04, 0x17
        /*000a*/ 	.short	(.L_18 - .L_17)
.L_17:
        /*000c*/ 	.word	0x00000000
        /*0010*/ 	.short	0x000d
        /*0012*/ 	.short	0x0048
        /*0014*/ 	.byte	0x00, 0xf4, 0x21, 0x00


	//----- nvinfo : EIATTR_KPARAM_INFO
	.align		4
.L_18:
        /*0018*/ 	.byte	0x04, 0x17
        /*001a*/ 	.short	(.L_20 - .L_19)
.L_19:
        /*001c*/ 	.word	0x00000000
        /*0020*/ 	.short	0x000c
        /*0022*/ 	.short	0x0040
        /*0024*/ 	.byte	0x00, 0xf4, 0x21, 0x00


	//----- nvinfo : EIATTR_KPARAM_INFO
	.align		4
.L_20:
        /*0028*/ 	.byte	0x04, 0x17
        /*002a*/ 	.short	(.L_22 - .L_21)
.L_21:
        /*002c*/ 	.word	0x00000000
        /*0030*/ 	.short	0x000b
        /*0032*/ 	.short	0x0038
        /*0034*/ 	.byte	0x00, 0xf0, 0x11, 0x00


	//----- nvinfo : EIATTR_KPARAM_INFO
	.align		4
.L_22:
        /*0038*/ 	.byte	0x04, 0x17
        /*003a*/ 	.short	(.L_24 - .L_23)
.L_23:
        /*003c*/ 	.word	0x00000000
        /*0040*/ 	.short	0x000a
        /*0042*/ 	.short	0x0034
        /*0044*/ 	.byte	0x00, 0xf0, 0x11, 0x00


	//----- nvinfo : EIATTR_KPARAM_INFO
	.align		4
.L_24:
        /*0048*/ 	.byte	0x04, 0x17
        /*004a*/ 	.short	(.L_26 - .L_25)
.L_25:
        /*004c*/ 	.word	0x00000000
        /*0050*/ 	.short	0x0009
        /*0052*/ 	.short	0x0030
        /*0054*/ 	.byte	0x00, 0xf0, 0x11, 0x00


	//----- nvinfo : EIATTR_KPARAM_INFO
	.align		4
.L_26:
        /*0058*/ 	.byte	0x04, 0x17
        /*005a*/ 	.short	(.L_28 - .L_27)
.L_27:
        /*005c*/ 	.word	0x00000000
        /*0060*/ 	.short	0x0008
        /*0062*/ 	.short	0x002c
        /*0064*/ 	.byte	0x00, 0xf0, 0x11, 0x00


	//----- nvinfo : EIATTR_KPARAM_INFO
	.align		4
.L_28:
        /*0068*/ 	.byte	0x04, 0x17
        /*006a*/ 	.short	(.L_30 - .L_29)
.L_29:
        /*006c*/ 	.word	0x00000000
        /*0070*/ 	.short	0x0007
        /*0072*/ 	.short	0x0028
        /*0074*/ 	.byte	0x00, 0xf0, 0x11, 0x00


	//----- nvinfo : EIATTR_KPARAM_INFO
	.align		4
.L_30:
        /*0078*/ 	.byte	0x04, 0x17
        /*007a*/ 	.short	(.L_32 - .L_31)
.L_31:
        /*007c*/ 	.word	0x00000000
        /*0080*/ 	.short	0x0006
        /*0082*/ 	.short	0x0024
        /*0084*/ 	.byte	0x00, 0xf0, 0x11, 0x00


	//----- nvinfo : EIATTR_KPARAM_INFO
	.align		4
.L_32:
        /*0088*/ 	.byte	0x04, 0x17
        /*008a*/ 	.short	(.L_34 - .L_33)
.L_33:
        /*008c*/ 	.word	0x00000000
        /*0090*/ 	.short	0x0005
        /*0092*/ 	.short	0x0020
        /*0094*/ 	.byte	0x00, 0xf0, 0x11, 0x00


	//----- nvinfo : EIATTR_KPARAM_INFO
	.align		4
.L_34:
        /*0098*/ 	.byte	0x04, 0x17
        /*009a*/ 	.short	(.L_36 - .L_35)
.L_35:
        /*009c*/ 	.word	0x00000000
        /*00a0*/ 	.short	0x0004
        /*00a2*/ 	.short	0x001c
        /*00a4*/ 	.byte	0x00, 0xf0, 0x11, 0x00


	//----- nvinfo : EIATTR_KPARAM_INFO
	.align		4
.L_36:
        /*00a8*/ 	.byte	0x04, 0x17
        /*00aa*/ 	.short	(.L_38 - .L_37)
.L_37:
        /*00ac*/ 	.word	0x00000000
        /*00b0*/ 	.short	0x0003
        /*00b2*/ 	.short	0x0018
        /*00b4*/ 	.byte	0x00, 0xf0, 0x11, 0x00


	//----- nvinfo : EIATTR_KPARAM_INFO
	.align		4
.L_38:
        /*00b8*/ 	.byte	0x04, 0x17
        /*00ba*/ 	.short	(.L_40 - .L_39)
.L_39:
        /*00bc*/ 	.word	0x00000000
        /*00c0*/ 	.short	0x0002
        /*00c2*/ 	.short	0x0010
        /*00c4*/ 	.byte	0x00, 0xf4, 0x21, 0x00


	//----- nvinfo : EIATTR_KPARAM_INFO
	.align		4
.L_40:
        /*00c8*/ 	.byte	0x04, 0x17
        /*00ca*/ 	.short	(.L_42 - .L_41)
.L_41:
        /*00cc*/ 	.word	0x00000000
        /*00d0*/ 	.short	0x0001
        /*00d2*/ 	.short	0x0008
        /*00d4*/ 	.byte	0x00, 0xf4, 0x21, 0x00


	//----- nvinfo : EIATTR_KPARAM_INFO
	.align		4
.L_42:
        /*00d8*/ 	.byte	0x04, 0x17
        /*00da*/ 	.short	(.L_44 - .L_43)
.L_43:
        /*00dc*/ 	.word	0x00000000
        /*00e0*/ 	.short	0x0000
        /*00e2*/ 	.short	0x0000
        /*00e4*/ 	.byte	0x00, 0xf4, 0x21, 0x00


	//----- nvinfo : EIATTR_AT_ENTRY_FRAGMENTS
	.align		4
.L_44:
        /*00e8*/ 	.byte	0x04, 0x4f
        /*00ea*/ 	.short	(.L_46 - .L_45)


	//   ....[0]....
.L_45:
        /*00ec*/ 	.word	0x00000004


	//----- nvinfo : EIATTR_RESERVED_SMEM_USED
	.align		4
.L_46:
        /*00f0*/ 	.byte	0x01, 0x41
	.zero		2


	//----- nvinfo : EIATTR_SPARSE_MMA_MASK
	.align		4
        /*00f4*/ 	.byte	0x03, 0x50
        /*00f6*/ 	.short	0x0000


	//----- nvinfo : EIATTR_TCGEN05_1CTA_USED
	.align		4
        /*00f8*/ 	.byte	0x01, 0x51
	.zero		2


	//----- nvinfo : EIATTR_MAXREG_COUNT
	.align		4
        /*00fc*/ 	.byte	0x03, 0x1b
        /*00fe*/ 	.short	0x00ff


	//----- nvinfo : EIATTR_NUM_BARRIERS
	.align		4
        /*0100*/ 	.byte	0x02, 0x4c
        /*0102*/ 	.byte	0x01
	.zero		1


	//----- nvinfo : EIATTR_ANNOTATIONS
	.align		4
        /*0104*/ 	.byte	0x04, 0x55
        /*0106*/ 	.short	(.L_48 - .L_47)


	//   ....[0]....
.L_47:
        /*0108*/ 	.word	0x00000001
        /*010c*/ 	.byte	0x70, 0x09, 0x00, 0x00, 0x01, 0x00, 0x00, 0x00, 0xd0, 0x0c, 0x00, 0x00, 0x01, 0x00, 0x00, 0x00
        /* <DEDUP_REMOVED lines=241> */
        /*102c*/ 	.byte	0xa0, 0xd6, 0x00, 0x00, 0x01, 0x00, 0x00, 0x00, 0xb0, 0xd6, 0x00, 0x00


	//----- nvinfo : EIATTR_INT_WARP_WIDE_INSTR_OFFSETS
	.align		4
.L_48:
        /*1038*/ 	.byte	0x04, 0x31
        /*103a*/ 	.short	(.L_50 - .L_49)


	//   ....[0]....
.L_49:
        /*103c*/ 	.word	0x00000bb0


	//   ....[1]....
        /*1040*/ 	.word	0x00000be0


	//   ....[2]....
        /*1044*/ 	.word	0x00006d20


	//   ....[3]....
        /*1048*/ 	.word	0x0000e000


	//   ....[4]....
        /*104c*/ 	.word	0x0000e050


	//----- nvinfo : EIATTR_COOP_GROUP_MASK_REGIDS
	.align		4
.L_50:
        /*1050*/ 	.byte	0x04, 0x29
        /*1052*/ 	.short	(.L_52 - .L_51)


	//   ....[0]....
.L_51:
        /*1054*/ 	.word	0xffffffff


	//   ....[1]....
        /*1058*/ 	.word	0xffffffff


	//   ....[2]....
        /*105c*/ 	.word	0xffffffff


	//   ....[3]....
        /*1060*/ 	.word	0xffffffff


	//----- nvinfo : EIATTR_COOP_GROUP_INSTR_OFFSETS
	.align		4
.L_52:
        /*1064*/ 	.byte	0x04, 0x28
        /*1066*/ 	.short	(.L_54 - .L_53)


	//   ....[0]....
.L_53:
        /*1068*/ 	.word	0x00000070


	//   ....[1]....
        /*106c*/ 	.word	0x00000330


	//   ....[2]....
        /*1070*/ 	.word	0x0000de90


	//   ....[3]....
        /*1074*/ 	.word	0x0000e100


	//----- nvinfo : EIATTR_VRC_CTA_INIT_COUNT
	.align		4
.L_54:
        /*1078*/ 	.byte	0x02, 0x4a
        /*107a*/ 	.byte	0x80
	.zero		1


	//----- nvinfo : EIATTR_MBARRIER_INSTR_OFFSETS
	.align		4
        /*107c*/ 	.byte	0x04, 0x39
        /*107e*/ 	.short	(.L_56 - .L_55)


	//   ....[0]....
.L_55:
        /*1080*/ 	.word	0x00000db0
        /*1084*/ 	.word	0x000000ff
        /*1088*/ 	.word	0x00000000
        /*108c*/ 	.short	0x0100
        /*108e*/ 	.byte	0x07
	.zero		1


	//   ....[1]....
        /*1090*/ 	.word	0x00006d70
        /*1094*/ 	.word	0x000000ff
        /*1098*/ 	.word	0x00002008
        /*109c*/ 	.short	0x0100
        /*109e*/ 	.byte	0x04
	.zero		1


	//   ....[2]....
        /*10a0*/ 	.word	0x0000c560
        /*10a4*/ 	.word	0x000000ff
        /*10a8*/ 	.word	0x00000000
        /*10ac*/ 	.short	0x010a
        /*10ae*/ 	.byte	0x07
	.zero		1


	//   ....[3]....
        /*10b0*/ 	.word	0x0000d680
        /*10b4*/ 	.word	0x000000ff
        /*10b8*/ 	.word	0x00000000
        /*10bc*/ 	.short	0x010a
        /*10be*/ 	.byte	0x07
	.zero		1


	//   ....[4]....
        /*10c0*/ 	.word	0x0000d6d0
        /*10c4*/ 	.word	0x000000ff
        /*10c8*/ 	.word	0x00002000
        /*10cc*/ 	.short	0x0108
        /*10ce*/ 	.byte	0x04
	.zero		1


	//   ....[5]....
        /*10d0*/ 	.word	0x0000d710
        /*10d4*/ 	.word	0x000000ff
        /*10d8*/ 	.word	0x00002008
        /*10dc*/ 	.short	0x0108
        /*10de*/ 	.byte	0x04
	.zero		1


	//   ....[6]....
        /*10e0*/ 	.word	0x0000e120
        /*10e4*/ 	.word	0x000000ff
        /*10e8*/ 	.word	0x00000000
        /*10ec*/ 	.short	0x010a
        /*10ee*/ 	.byte	0x07
	.zero		1


	//   ....[7]....
        /*10f0*/ 	.word	0x0000e150
        /*10f4*/ 	.word	0x000000ff
        /*10f8*/ 	.word	0x00000000
        /*10fc*/ 	.short	0x010a
        /*10fe*/ 	.byte	0x07
	.zero		1


	//----- nvinfo : EIATTR_NUM_MBARRIERS
	.align		4
.L_56:
        /*1100*/ 	.byte	0x03, 0x38
        /*1102*/ 	.short	0x0002


	//----- nvinfo : EIATTR_EXIT_INSTR_OFFSETS
	.align		4
        /*1104*/ 	.byte	0x04, 0x1c
        /*1106*/ 	.short	(.L_58 - .L_57)


	//   ....[0]....
.L_57:
        /*1108*/ 	.word	0x0000e110


	//----- nvinfo : EIATTR_REQNTID
	.align		4
.L_58:
        /*110c*/ 	.byte	0x04, 0x10
        /*110e*/ 	.short	(.L_60 - .L_59)
.L_59:
        /*1110*/ 	.word	0x00000100
        /*1114*/ 	.word	0x00000001
        /*1118*/ 	.word	0x00000001


	//----- nvinfo : EIATTR_CRS_STACK_SIZE
	.align		4
.L_60:
        /*111c*/ 	.byte	0x04, 0x1e
        /*111e*/ 	.short	(.L_62 - .L_61)
.L_61:
        /*1120*/ 	.word	0x00000000


	//----- nvinfo : EIATTR_CBANK_PARAM_SIZE
	.align		4
.L_62:
        /*1124*/ 	.byte	0x03, 0x19
        /*1126*/ 	.short	0x0050


	//----- nvinfo : EIATTR_PARAM_CBANK
	.align		4
        /*1128*/ 	.byte	0x04, 0x0a
        /*112a*/ 	.short	(.L_64 - .L_63)
	.align		4
.L_63:
        /*112c*/ 	.word	index@(.nv.constant0.matmul_kernel)
        /*1130*/ 	.short	0x0380
        /*1132*/ 	.short	0x0050


	//----- nvinfo : EIATTR_SW_WAR
	.align		4
.L_64:
        /*1134*/ 	.byte	0x04, 0x36
        /*1136*/ 	.short	(.L_66 - .L_65)
.L_65:
        /*1138*/ 	.word	0x00000008
.L_66:


//--------------------- .nv.compat                --------------------------
	.section	.nv.compat,"",@"SHT_CUDA_COMPAT_INFO"
	.align	4
        /*0000*/ 	.byte	0x02, 0x02, 0x02, 0x00, 0x02, 0x05, 0x05, 0x00, 0x02, 0x03, 0x00, 0x00, 0x02, 0x06, 0x01, 0x00


//--------------------- .nv.callgraph             --------------------------
	.section	.nv.callgraph,"",@"SHT_CUDA_CALLGRAPH"
	.align	4
	.sectionentsize	8
	.align		4
        /*0000*/ 	.word	0x00000000
	.align		4
        /*0004*/ 	.word	0xffffffff
	.align		4
        /*0008*/ 	.word	0x00000000
	.align		4
        /*000c*/ 	.word	0xfffffffe
	.align		4
        /*0010*/ 	.word	0x00000000
	.align		4
        /*0014*/ 	.word	0xfffffffd
	.align		4
        /*0018*/ 	.word	0x00000000
	.align		4
        /*001c*/ 	.word	0xfffffffc


//--------------------- .text.matmul_kernel       --------------------------
	.section	.text.matmul_kernel,"ax",@progbits
	.align	128
        .global         matmul_kernel
        .type           matmul_kernel,@function
        .size           matmul_kernel,(.L_x_21 - matmul_kernel)
        .other          matmul_kernel,@"STO_CUDA_ENTRY STV_DEFAULT"
matmul_kernel:
.text.matmul_kernel:
[----:B------:R-:W0:Y:S01]  /*0000*/  LDC R1, c[0x0][0x37c] ;  /* 0x0000df00ff017b82 */ /* 0x000e220000000800 */
[----:B------:R-:W1:Y:S01]  /*0010*/  S2R R0, SR_TID.X ;  /* 0x0000000000007919 */ /* 0x000e620000002100 */
[----:B0-----:R-:W-:Y:S01]  /*0020*/  VIADD R1, R1, 0xfffffd68 ;  /* 0xfffffd6801017836 */ /* 0x001fe20000000000 */
[----:B-1----:R-:W-:-:S13]  /*0030*/  ISETP.GE.U32.AND P0, PT, R0, 0x20, PT ;  /* 0x000000200000780c */ /* 0x002fda0003f06070 */
[----:B------:R-:W-:Y:S02]  /*0040*/  VOTEU.ANY UP0, P0 ;  /* 0x0000000000ff7886 */ /* 0x000fe40000000100 */
[----:B------:R-:W-:Y:S05]  /*0050*/  BRA.U UP0, `(.L_x_0) ;  /* 0x0000000100b87547 */ /* 0x000fea000b800000 */
[----:B------:R-:W0:Y:S01]  /*0060*/  S2UR UR6, SR_CgaCtaId ;  /* 0x00000000000679c3 */ /* 0x000e220000008800 */
[----:B------:R-:W-:Y:S01]  /*0070*/  NOP ;  /* 0x0000000000007918 */ /* 0x000fe20000000000 */
[----:B------:R-:W-:Y:S02]  /*0080*/  UMOV UR4, 0x40 ;  /* 0x0000004000047882 */ /* 0x000fe40000000000 */
[----:B0-----:R-:W-:-:S09]  /*0090*/  ULEA UR4, UR6, UR4, 0x18 ;  /* 0x0000000406047291 */ /* 0x001fd2000f8ec0ff */
[----:B------:R-:W0:Y:S01]  /*00a0*/  LDS.U8 R0, [UR4] ;  /* 0x00000004ff007984 */ /* 0x000e220008000000 */
[----:B------:R-:W-:Y:S02]  /*00b0*/  UMOV UR4, 0x400 ;  /* 0x0000040000047882 */ /* 0x000fe40000000000 */
[----:B------:R-:W-:Y:S01]  /*00c0*/  ULEA UR4, UR6, UR4, 0x18 ;  /* 0x0000000406047291 */ /* 0x000fe2000f8ec0ff */
[----:B0-----:R-:W-:-:S13]  /*00d0*/  ISETP.NE.AND P0, PT, R0, RZ, PT ;  /* 0x000000ff0000720c */ /* 0x001fda0003f05270 */
[----:B------:R-:W-:Y:S05]  /*00e0*/  @P0 BRA `(.L_x_1) ;  /* 0x00000000007c0947 */ /* 0x000fea0003800000 */
[----:B------:R-:W-:-:S13]  /*00f0*/  ELECT P0, URZ, PT ;  /* 0x0000000000ff782f */ /* 0x000fda0003800000 */
[----:B------:R-:W-:Y:S05]  /*0100*/  @!P0 BRA `(.L_x_2) ;  /* 0x0000000000848947 */ /* 0x000fea0003800000 */
[----:B------:R-:W-:Y:S01]  /*0110*/  UMOV UR5, 0x8 ;  /* 0x0000000800057882 */ /* 0x000fe20000000000 */
[----:B------:R-:W-:Y:S02]  /*0120*/  IMAD.MOV.U32 R4, RZ, RZ, 0x1 ;  /* 0x00000001ff047424 */ /* 0x000fe400078e00ff */
[----:B------:R-:W-:Y:S02]  /*0130*/  IMAD.MOV.U32 R5, RZ, RZ, 0xff ;  /* 0x000000ffff057424 */ /* 0x000fe400078e00ff */
[----:B------:R-:W-:Y:S04]  /*0140*/  DEPBAR.LE SB0, 0x36 ;  /* 0x00008d800000791a */ /* 0x000fe80000000000 */
[----:B------:R-:W0:Y:S02]  /*0150*/  UTCATOMSWS.FIND_AND_SET.ALIGN UP1, UR5, UR5 ;  /* 0x00000005000575e3 */ /* 0x000e240008020800 */
[----:B0-----:R-:W-:-:S04]  /*0160*/  PLOP3.LUT P0, PT, PT, PT, UP1, 0x80, 0x8 ;  /* 0x000000000008781c */ /* 0x001fc80003f0f018 */
[----:B------:R-:W-:-:S04]  /*0170*/  SEL R0, RZ, 0xffffffff, !P0 ;  /* 0xffffffffff007807 */ /* 0x000fc80004000000 */
[----:B------:R-:W-:Y:S01]  /*0180*/  ISETP.NE.AND P0, PT, R0, RZ, PT ;  /* 0x000000ff0000720c */ /* 0x000fe20003f05270 */
[----:B------:R-:W-:-:S12]  /*0190*/  IMAD.U32 R0, RZ, RZ, UR5 ;  /* 0x00000005ff007e24 */ /* 0x000fd8000f8e00ff */
[----:B------:R-:W-:Y:S05]  /*01a0*/  @P0 BRA `(.L_x_3) ;  /* 0x0000000000240947 */ /* 0x000fea0003800000 */
.L_x_4:
[----:B------:R-:W-:Y:S05]  /*01b0*/  NANOSLEEP 0x64 ;  /* 0x000000640000795d */ /* 0x000fea0003800000 */
[----:B------:R-:W-:-:S05]  /*01c0*/  UMOV UR5, 0x8 ;  /* 0x0000000800057882 */ /* 0x000fca0000000000 */
[----:B------:R-:W-:Y:S04]  /*01d0*/  DEPBAR.LE SB0, 0x36 ;  /* 0x00008d800000791a */ /* 0x000fe80000000000 */
[----:B------:R-:W0:Y:S02]  /*01e0*/  UTCATOMSWS.FIND_AND_SET.ALIGN UP1, UR5, UR5 ;  /* 0x00000005000575e3 */ /* 0x000e240008020800 */
[----:B0-----:R-:W-:-:S04]  /*01f0*/  PLOP3.LUT P0, PT, PT, PT, UP1, 0x80, 0x8 ;  /* 0x000000000008781c */ /* 0x001fc80003f0f018 */
[----:B------:R-:W-:-:S04]  /*0200*/  SEL R0, RZ, 0xffffffff, !P0 ;  /* 0xffffffffff007807 */ /* 0x000fc80004000000 */
[----:B------:R-:W-:Y:S01]  /*0210*/  ISETP.NE.AND P0, PT, R0, RZ, PT ;  /* 0x000000ff0000720c */ /* 0x000fe20003f05270 */
[----:B------:R-:W-:-:S12]  /*0220*/  IMAD.U32 R0, RZ, RZ, UR5 ;  /* 0x00000005ff007e24 */ /* 0x000fd8000f8e00ff */
[----:B------:R-:W-:Y:S05]  /*0230*/  @!P0 BRA `(.L_x_4) ;  /* 0xfffffffc00dc8947 */ /* 0x000fea000383ffff */
.L_x_3:
[C---:B------:R-:W-:Y:S01]  /*0240*/  VIADD R3, R0.reuse, 0x10 ;  /* 0x0000001000037836 */ /* 0x040fe20000000000 */
[----:B------:R-:W-:Y:S01]  /*0250*/  UMOV UR5, 0x50 ;  /* 0x0000005000057882 */ /* 0x000fe20000000000 */
[----:B------:R-:W-:Y:S01]  /*0260*/  SHF.L.U32 R2, R5, R0, RZ ;  /* 0x0000000005027219 */ /* 0x000fe200000006ff */
[----:B------:R-:W-:Y:S01]  /*0270*/  ULEA UR5, UR6, UR5, 0x18 ;  /* 0x0000000506057291 */ /* 0x000fe2000f8ec0ff */
[----:B------:R-:W-:Y:S01]  /*0280*/  IMAD.SHL.U32 R0, R0, 0x20, RZ ;  /* 0x0000002000007824 */ /* 0x000fe200078e00ff */
[----:B------:R-:W-:-:S04]  /*0290*/  SHF.L.U32 R3, R4, R3, RZ ;  /* 0x0000000304037219 */ /* 0x000fc800000006ff */
[----:B------:R-:W-:-:S05]  /*02a0*/  LOP3.LUT R2, R3, R2, RZ, 0xfc, !PT ;  /* 0x0000000203027212 */ /* 0x000fca00078efcff */
[----:B------:R0:W-:Y:S04]  /*02b0*/  ATOMS.OR RZ, [UR5], R2 ;  /* 0x00000002ffff798c */ /* 0x0001e8000b000005 */
[----:B------:R0:W-:Y:S01]  /*02c0*/  STS [UR4], R0 ;  /* 0x00000000ff007988 */ /* 0x0001e20008000804 */
[----:B------:R-:W-:Y:S05]  /*02d0*/  BRA `(.L_x_2) ;  /* 0x0000000000107947 */ /* 0x000fea0003800000 */
.L_x_1:
[----:B------:R-:W-:Y:S01]  /*02e0*/  IMAD.MOV.U32 R0, RZ, RZ, -0x1 ;  /* 0xffffffffff007424 */ /* 0x000fe200078e00ff */
[----:B------:R-:W-:-:S04]  /*02f0*/  MOV R2, 0x320 ;  /* 0x0000032000027802 */ /* 0x000fc80000000f00 */
[----:B------:R0:W-:Y:S03]  /*0300*/  STS [UR4], R0 ;  /* 0x00000000ff007988 */ /* 0x0001e60008000804 */
[----:B0-----:R-:W-:Y:S05]  /*0310*/  CALL.REL.NOINC `($__internal_1_$__cuda_sm10x_tcgen05_guardrail_trap_phase_invalid_during_alloc) ;  /* 0x000000dc00a47944 */ /* 0x001fea0003c00000 */
.L_x_2:
[----:B------:R-:W-:Y:S05]  /*0320*/  WARPSYNC.ALL ;  /* 0x0000000000007948 */ /* 0x000fea0003800000 */
[----:B------:R-:W-:Y:S01]  /*0330*/  NOP ;  /* 0x0000000000007918 */ /* 0x000fe20000000000 */
.L_x_0:
[----:B------:R-:W1:Y:S01]  /*0340*/  LDC.64 R34, c[0x0][0x398] ;  /* 0x0000e600ff227b82 */ /* 0x000e620000000a00 */
[----:B------:R-:W2:Y:S01]  /*0350*/  S2R R5, SR_CTAID.X ;  /* 0x0000000000057919 */ /* 0x000ea20000002500 */
[----:B------:R-:W-:Y:S01]  /*0360*/  UMOV UR4, 0x400 ;  /* 0x0000040000047882 */ /* 0x000fe20000000000 */
[----:B------:R-:W3:Y:S01]  /*0370*/  LDCU.64 UR20, c[0x0][0x358] ;  /* 0x00006b00ff1477ac */ /* 0x000ee20008000a00 */
[----:B------:R-:W4:Y:S01]  /*0380*/  S2R R174, SR_TID.X ;  /* 0x0000000000ae7919 */ /* 0x000f220000002100 */
[----:B------:R-:W0:Y:S03]  /*0390*/  LDCU.128 UR16, c[0x0][0x380] ;  /* 0x00007000ff1077ac */ /* 0x000e260008000c00 */
[----:B------:R-:W5:Y:S01]  /*03a0*/  S2UR UR6, SR_CgaCtaId ;  /* 0x00000000000679c3 */ /* 0x000f620000008800 */
[----:B------:R-:W-:-:S07]  /*03b0*/  UMOV UR10, 0x1 ;  /* 0x00000001000a7882 */ /* 0x000fce0000000000 */
[----:B------:R-:W0:Y:S02]  /*03c0*/  LDC.64 R108, c[0x0][0x3a0] ;  /* 0x0000e800ff6c7b82 */ /* 0x000e240000000a00 */
[----:B01----:R-:W-:-:S06]  /*03d0*/  VIADD R0, R35, 0xf ;  /* 0x0000000f23007836 */ /* 0x003fcc0000000000 */
[----:B------:R-:W0:Y:S01]  /*03e0*/  LDC.64 R106, c[0x0][0x3a8] ;  /* 0x0000ea00ff6a7b82 */ /* 0x000e220000000a00 */
[----:B------:R-:W-:Y:S01]  /*03f0*/  SHF.R.S32.HI R3, RZ, 0x1f, R0 ;  /* 0x0000001fff037819 */ /* 0x000fe20000011400 */
[----:B-----5:R-:W-:-:S03]  /*0400*/  ULEA UR4, UR6, UR4, 0x18 ;  /* 0x0000000406047291 */ /* 0x020fc6000f8ec0ff */
[----:B------:R-:W-:Y:S02]  /*0410*/  LEA.HI R3, R3, R0, RZ, 0x4 ;  /* 0x0000000003037211 */ /* 0x000fe400078f20ff */
[----:B--2---:R-:W-:Y:S02]  /*0420*/  IABS R8, R5 ;  /* 0x0000000500087213 */ /* 0x004fe40000000000 */
[----:B------:R-:W-:Y:S02]  /*0430*/  SHF.R.S32.HI R3, RZ, 0x4, R3 ;  /* 0x00000004ff037819 */ /* 0x000fe40000011403 */
[----:B----4-:R-:W-:-:S03]  /*0440*/  SHF.R.U32.HI R172, RZ, 0x5, R174 ;  /* 0x00000005ffac7819 */ /* 0x010fc600000116ae */
[----:B------:R-:W-:Y:S02]  /*0450*/  IMAD.SHL.U32 R4, R3, 0x8, RZ ;  /* 0x0000000803047824 */ /* 0x000fe400078e00ff */
[----:B------:R-:W-:-:S03]  /*0460*/  IMAD.SHL.U32 R171, R172, 0x200000, RZ ;  /* 0x00200000acab7824 */ /* 0x000fc600078e00ff */
[-C--:B------:R-:W-:Y:S02]  /*0470*/  IABS R7, R4.reuse ;  /* 0x0000000400077213 */ /* 0x080fe40000000000 */
[----:B------:R-:W-:Y:S02]  /*0480*/  IABS R10, R4 ;  /* 0x00000004000a7213 */ /* 0x000fe40000000000 */
[----:B------:R-:W1:Y:S01]  /*0490*/  I2F.RP R0, R7 ;  /* 0x0000000700007306 */ /* 0x000e620000209400 */
[----:B------:R-:W-:-:S07]  /*04a0*/  LOP3.LUT R171, R171, 0x600000, RZ, 0xc0, !PT ;  /* 0x00600000abab7812 */ /* 0x000fce00078ec0ff */
[----:B-1----:R-:W1:Y:S02]  /*04b0*/  MUFU.RCP R0, R0 ;  /* 0x0000000000007308 */ /* 0x002e640000001000 */
[----:B-1----:R-:W-:Y:S02]  /*04c0*/  VIADD R2, R0, 0xffffffe ;  /* 0x0ffffffe00027836 */ /* 0x002fe40000000000 */
[----:B------:R-:W-:-:S04]  /*04d0*/  IMAD.MOV R0, RZ, RZ, -R10 ;  /* 0x000000ffff007224 */ /* 0x000fc800078e0a0a */
[----:B------:R1:W2:Y:S02]  /*04e0*/  F2I.FTZ.U32.TRUNC.NTZ R3, R2 ;  /* 0x0000000200037305 */ /* 0x0002a4000021f000 */
[----:B-1----:R-:W-:Y:S02]  /*04f0*/  IMAD.MOV.U32 R2, RZ, RZ, RZ ;  /* 0x000000ffff027224 */ /* 0x002fe400078e00ff */
[----:B--2---:R-:W-:-:S04]  /*0500*/  IMAD.MOV R6, RZ, RZ, -R3 ;  /* 0x000000ffff067224 */ /* 0x004fc800078e0a03 */
[----:B------:R-:W-:Y:S02]  /*0510*/  IMAD R9, R6, R7, RZ ;  /* 0x0000000706097224 */ /* 0x000fe400078e02ff */
[----:B------:R-:W-:Y:S02]  /*0520*/  IMAD.MOV.U32 R6, RZ, RZ, R8 ;  /* 0x000000ffff067224 */ /* 0x000fe400078e0008 */
[----:B------:R-:W-:-:S06]  /*0530*/  IMAD.HI.U32 R3, R3, R9, R2 ;  /* 0x0000000903037227 */ /* 0x000fcc00078e0002 */
[----:B------:R-:W-:-:S04]  /*0540*/  IMAD.HI.U32 R3, R3, R6, RZ ;  /* 0x0000000603037227 */ /* 0x000fc800078e00ff */
[----:B------:R-:W-:Y:S01]  /*0550*/  IMAD R0, R3, R0, R6 ;  /* 0x0000000003007224 */ /* 0x000fe200078e0206 */
[----:B------:R-:W-:Y:S04]  /*0560*/  BAR.SYNC.DEFER_BLOCKING 0x0 ;  /* 0x0000000000007b1d */ /* 0x000fe80000010000 */
[----:B------:R-:W-:-:S13]  /*0570*/  ISETP.GT.U32.AND P1, PT, R7, R0, PT ;  /* 0x000000000700720c */ /* 0x000fda0003f24070 */
[----:B------:R-:W-:Y:S02]  /*0580*/  @!P1 IMAD.IADD R0, R0, 0x1, -R7 ;  /* 0x0000000100009824 */ /* 0x000fe400078e0a07 */
[----:B------:R-:W-:Y:S01]  /*0590*/  @!P1 VIADD R3, R3, 0x1 ;  /* 0x0000000103039836 */ /* 0x000fe20000000000 */
[----:B------:R-:W-:Y:S02]  /*05a0*/  ISETP.NE.AND P1, PT, R4, RZ, PT ;  /* 0x000000ff0400720c */ /* 0x000fe40003f25270 */
[----:B------:R-:W-:Y:S02]  /*05b0*/  ISETP.GE.U32.AND P0, PT, R0, R7, PT ;  /* 0x000000070000720c */ /* 0x000fe40003f06070 */
[----:B------:R-:W-:-:S04]  /*05c0*/  LOP3.LUT R0, R5, R4, RZ, 0x3c, !PT ;  /* 0x0000000405007212 */ /* 0x000fc800078e3cff */
[----:B------:R-:W-:Y:S01]  /*05d0*/  ISETP.GE.AND P2, PT, R0, RZ, PT ;  /* 0x000000ff0000720c */ /* 0x000fe20003f46270 */
[----:B------:R-:W-:-:S06]  /*05e0*/  VIADD R0, R34, 0xff ;  /* 0x000000ff22007836 */ /* 0x000fcc0000000000 */
[----:B------:R-:W-:-:S04]  /*05f0*/  @P0 VIADD R3, R3, 0x1 ;  /* 0x0000000103030836 */ /* 0x000fc80000000000 */
[----:B------:R-:W-:Y:S01]  /*0600*/  IMAD.MOV.U32 R2, RZ, RZ, R3 ;  /* 0x000000ffff027224 */ /* 0x000fe200078e0003 */
[----:B------:R-:W-:-:S03]  /*0610*/  SHF.R.S32.HI R3, RZ, 0x1f, R0 ;  /* 0x0000001fff037819 */ /* 0x000fc60000011400 */
[----:B------:R-:W-:Y:S01]  /*0620*/  @!P2 IMAD.MOV R2, RZ, RZ, -R2 ;  /* 0x000000ffff02a224 */ /* 0x000fe200078e0a02 */
[----:B------:R-:W-:Y:S02]  /*0630*/  @!P1 LOP3.LUT R2, RZ, R4, RZ, 0x33, !PT ;  /* 0x00000004ff029212 */ /* 0x000fe400078e33ff */
[----:B------:R-:W-:-:S03]  /*0640*/  LEA.HI R3, R3, R0, RZ, 0x8 ;  /* 0x0000000003037211 */ /* 0x000fc600078f40ff */
[----:B------:R-:W-:Y:S02]  /*0650*/  IMAD.SHL.U32 R6, R2, 0x8, RZ ;  /* 0x0000000802067824 */ /* 0x000fe400078e00ff */
[----:B------:R-:W-:-:S03]  /*0660*/  IMAD.MOV R2, RZ, RZ, -R2 ;  /* 0x000000ffff027224 */ /* 0x000fc600078e0a02 */
[----:B------:R-:W-:Y:S01]  /*0670*/  LEA.HI.SX32 R3, R3, -R6, 0x18 ;  /* 0x8000000603037211 */ /* 0x000fe200078fc2ff */
[----:B------:R-:W-:-:S03]  /*0680*/  IMAD R8, R4, R2, R5 ;  /* 0x0000000204087224 */ /* 0x000fc600078e0205 */
[----:B------:R-:W-:Y:S02]  /*0690*/  VIMNMX R13, PT, PT, R3, 0x8, PT ;  /* 0x00000008030d7848 */ /* 0x000fe40003fe0100 */
[----:B------:R-:W-:Y:S02]  /*06a0*/  IABS R4, R8 ;  /* 0x0000000800047213 */ /* 0x000fe40000000000 */
[----:B------:R-:W-:-:S04]  /*06b0*/  IABS R7, R13 ;  /* 0x0000000d00077213 */ /* 0x000fc80000000000 */
[----:B------:R-:W1:Y:S08]  /*06c0*/  I2F.RP R0, R7 ;  /* 0x0000000700007306 */ /* 0x000e700000209400 */
[----:B-1----:R-:W1:Y:S02]  /*06d0*/  MUFU.RCP R0, R0 ;  /* 0x0000000000007308 */ /* 0x002e640000001000 */
[----:B-1----:R-:W-:-:S06]  /*06e0*/  VIADD R3, R0, 0xffffffe ;  /* 0x0ffffffe00037836 */ /* 0x002fcc0000000000 */
[----:B------:R-:W1:Y:S02]  /*06f0*/  F2I.FTZ.U32.TRUNC.NTZ R3, R3 ;  /* 0x0000000300037305 */ /* 0x000e64000021f000 */
[----:B-1----:R-:W-:-:S04]  /*0700*/  IMAD.MOV R9, RZ, RZ, -R3 ;  /* 0x000000ffff097224 */ /* 0x002fc800078e0a03 */
[----:B------:R-:W-:Y:S01]  /*0710*/  IMAD.MOV.U32 R2, RZ, RZ, R9 ;  /* 0x000000ffff027224 */ /* 0x000fe200078e0009 */
[----:B------:R-:W-:-:S03]  /*0720*/  IABS R9, R13 ;  /* 0x0000000d00097213 */ /* 0x000fc60000000000 */
[----:B------:R-:W-:Y:S02]  /*0730*/  IMAD R5, R2, R7, RZ ;  /* 0x0000000702057224 */ /* 0x000fe400078e02ff */
[----:B------:R-:W-:Y:S02]  /*0740*/  IMAD.MOV.U32 R2, RZ, RZ, RZ ;  /* 0x000000ffff027224 */ /* 0x000fe400078e00ff */
[----:B------:R-:W-:Y:S01]  /*0750*/  IMAD.MOV R0, RZ, RZ, -R9 ;  /* 0x000000ffff007224 */ /* 0x000fe200078e0a09 */
[----:B------:R-:W-:Y:S01]  /*0760*/  IABS R9, R34 ;  /* 0x0000002200097213 */ /* 0x000fe20000000000 */
[----:B------:R-:W-:Y:S01]  /*0770*/  IMAD.HI.U32 R2, R3, R5, R2 ;  /* 0x0000000503027227 */ /* 0x000fe200078e0002 */
[----:B------:R-:W-:-:S05]  /*0780*/  LOP3.LUT R5, R174, 0xff, RZ, 0xc0, !PT ;  /* 0x000000ffae057812 */ /* 0x000fca00078ec0ff */
[----:B------:R-:W-:-:S04]  /*0790*/  IMAD.HI.U32 R11, R2, R4, RZ ;  /* 0x00000004020b7227 */ /* 0x000fc800078e00ff */
[----:B------:R-:W-:Y:S02]  /*07a0*/  IMAD R0, R11, R0, R4 ;  /* 0x000000000b007224 */ /* 0x000fe400078e0204 */
[----:B------:R-:W1:Y:S03]  /*07b0*/  I2F.RP R4, R9 ;  /* 0x0000000900047306 */ /* 0x000e660000209400 */
[----:B------:R-:W-:-:S05]  /*07c0*/  ISETP.GT.U32.AND P1, PT, R7, R0, PT ;  /* 0x000000000700720c */ /* 0x000fca0003f24070 */
[----:B-1----:R-:W1:Y:S08]  /*07d0*/  MUFU.RCP R4, R4 ;  /* 0x0000000400047308 */ /* 0x002e700000001000 */
[----:B------:R-:W-:Y:S02]  /*07e0*/  @!P1 IMAD.IADD R0, R0, 0x1, -R7 ;  /* 0x0000000100009824 */ /* 0x000fe400078e0a07 */
[----:B------:R-:W-:Y:S01]  /*07f0*/  @!P1 VIADD R11, R11, 0x1 ;  /* 0x000000010b0b9836 */ /* 0x000fe20000000000 */
[----:B------:R-:W-:-:S02]  /*0800*/  ISETP.NE.AND P1, PT, R13, RZ, PT ;  /* 0x000000ff0d00720c */ /* 0x000fc40003f25270 */
[----:B------:R-:W-:Y:S02]  /*0810*/  ISETP.GE.U32.AND P0, PT, R0, R7, PT ;  /* 0x000000070000720c */ /* 0x000fe40003f06070 */
[----:B------:R-:W-:-:S04]  /*0820*/  LOP3.LUT R0, R8, R13, RZ, 0x3c, !PT ;  /* 0x0000000d08007212 */ /* 0x000fc800078e3cff */
[----:B------:R-:W-:Y:S01]  /*0830*/  ISETP.GE.AND P2, PT, R0, RZ, PT ;  /* 0x000000ff0000720c */ /* 0x000fe20003f46270 */
[----:B-1----:R-:W-:-:S06]  /*0840*/  VIADD R2, R4, 0xffffffe ;  /* 0x0ffffffe04027836 */ /* 0x002fcc0000000000 */
[----:B------:R-:W-:Y:S01]  /*0850*/  @P0 VIADD R11, R11, 0x1 ;  /* 0x000000010b0b0836 */ /* 0x000fe20000000000 */
[----:B------:R1:W2:Y:S05]  /*0860*/  F2I.FTZ.U32.TRUNC.NTZ R3, R2 ;  /* 0x0000000200037305 */ /* 0x0002aa000021f000 */
[----:B------:R-:W-:Y:S01]  /*0870*/  @!P2 IMAD.MOV R11, RZ, RZ, -R11 ;  /* 0x000000ffff0ba224 */ /* 0x000fe200078e0a0b */
[----:B------:R-:W-:Y:S01]  /*0880*/  @!P1 LOP3.LUT R11, RZ, R13, RZ, 0x33, !PT ;  /* 0x0000000dff0b9212 */ /* 0x000fe200078e33ff */
[----:B-1----:R-:W-:-:S04]  /*0890*/  IMAD.MOV.U32 R2, RZ, RZ, RZ ;  /* 0x000000ffff027224 */ /* 0x002fc800078e00ff */
[----:B------:R-:W-:Y:S02]  /*08a0*/  IMAD.MOV R0, RZ, RZ, -R11 ;  /* 0x000000ffff007224 */ /* 0x000fe400078e0a0b */
[--C-:B--2---:R-:W-:Y:S02]  /*08b0*/  IMAD.MOV R4, RZ, RZ, -R3.reuse ;  /* 0x000000ffff047224 */ /* 0x104fe400078e0a03 */
[----:B------:R-:W-:Y:S02]  /*08c0*/  IMAD R0, R13, R0, R8 ;  /* 0x000000000d007224 */ /* 0x000fe400078e0208 */
[----:B------:R-:W-:Y:S02]  /*08d0*/  IMAD R7, R4, R9, RZ ;  /* 0x0000000904077224 */ /* 0x000fe400078e02ff */
[----:B------:R-:W1:Y:S01]  /*08e0*/  LDS R4, [UR4] ;  /* 0x00000004ff047984 */ /* 0x000e620008000800 */
[----:B------:R-:W-:Y:S01]  /*08f0*/  IMAD.IADD R0, R6, 0x1, R0 ;  /* 0x0000000106007824 */ /* 0x000fe200078e0200 */
[----:B------:R-:W-:Y:S01]  /*0900*/  PRMT R6, RZ, 0x7610, R6 ;  /* 0x00007610ff067816 */ /* 0x000fe20000000006 */
[----:B------:R-:W-:Y:S01]  /*0910*/  IMAD.HI.U32 R2, R3, R7, R2 ;  /* 0x0000000703027227 */ /* 0x000fe200078e0002 */
[----:B------:R-:W-:-:S03]  /*0920*/  LOP3.LUT R3, R172, 0x4, RZ, 0xc0, !PT ;  /* 0x00000004ac037812 */ /* 0x000fc600078ec0ff */
[----:B------:R-:W-:Y:S01]  /*0930*/  IMAD R12, R0, 0x100, R5 ;  /* 0x00000100000c7824 */ /* 0x000fe200078e0205 */
[----:B------:R-:W-:Y:S01]  /*0940*/  R2UR UR9, R3 ;  /* 0x00000000030972ca */ /* 0x000fe200000e0000 */
[----:B------:R-:W-:-:S03]  /*0950*/  VIADD R3, R108, 0xffffffde ;  /* 0xffffffde6c037836 */ /* 0x000fc60000000000 */
[----:B------:R-:W-:Y:S01]  /*0960*/  IABS R0, R12 ;  /* 0x0000000c00007213 */ /* 0x000fe20000000000 */
[----:B------:R2:W-:Y:S01]  /*0970*/  STL [R1+0x274], R12 ;  /* 0x0002740c01007387 */ /* 0x0005e20000100800 */
[----:B------:R-:W-:Y:S03]  /*0980*/  BAR.SYNC.DEFER_BLOCKING 0x0 ;  /* 0x0000000000007b1d */ /* 0x000fe60000010000 */
[----:B------:R-:W-:Y:S01]  /*0990*/  IMAD.HI.U32 R2, R2, R0, RZ ;  /* 0x0000000002027227 */ /* 0x000fe200078e00ff */
[----:B------:R-:W-:Y:S02]  /*09a0*/  ISETP.GE.AND P2, PT, R12, RZ, PT ;  /* 0x000000ff0c00720c */ /* 0x000fe40003f46270 */
[----:B------:R-:W-:Y:S01]  /*09b0*/  ISETP.GE.U32.AND P4, PT, R3, 0x7fffff5f, PT ;  /* 0x7fffff5f0300780c */ /* 0x000fe20003f86070 */
[----:B------:R-:W-:-:S04]  /*09c0*/  IMAD.MOV R2, RZ, RZ, -R2 ;  /* 0x000000ffff027224 */ /* 0x000fc800078e0a02 */
[----:B------:R-:W-:-:S05]  /*09d0*/  IMAD R0, R9, R2, R0 ;  /* 0x0000000209007224 */ /* 0x000fca00078e0200 */
[----:B------:R-:W-:Y:S02]  /*09e0*/  ISETP.GT.U32.AND P0, PT, R9, R0, PT ;  /* 0x000000000900720c */ /* 0x000fe40003f04070 */
[----:B-1----:R-:W-:Y:S01]  /*09f0*/  R2UR UR5, R4 ;  /* 0x00000000040572ca */ /* 0x002fe200000e0000 */
[----:B------:R-:W-:-:S10]  /*0a00*/  VIADD R4, R108, 0xffffffbe ;  /* 0xffffffbe6c047836 */ /* 0x000fd40000000000 */
[----:B------:R-:W-:Y:S01]  /*0a10*/  @!P0 IMAD.IADD R0, R0, 0x1, -R9 ;  /* 0x0000000100008824 */ /* 0x000fe200078e0a09 */
[----:B------:R-:W-:Y:S02]  /*0a20*/  ISETP.NE.AND P0, PT, R34, RZ, PT ;  /* 0x000000ff2200720c */ /* 0x000fe40003f05270 */
[----:B------:R-:W-:Y:S02]  /*0a30*/  ISETP.GE.U32.AND P3, PT, R4, 0x7fffff3f, PT ;  /* 0x7fffff3f0400780c */ /* 0x000fe40003f66070 */
[----:B------:R-:W-:Y:S01]  /*0a40*/  ISETP.GT.U32.AND P1, PT, R9, R0, PT ;  /* 0x000000000900720c */ /* 0x000fe20003f24070 */
[----:B------:R-:W-:-:S05]  /*0a50*/  VIADD R2, R171, UR5 ;  /* 0x00000005ab027c36 */ /* 0x000fca0008000000 */
[----:B------:R-:W-:Y:S01]  /*0a60*/  R2UR UR8, R2 ;  /* 0x00000000020872ca */ /* 0x000fe200000e0000 */
[----:B------:R-:W-:-:S06]  /*0a70*/  VIADD R2, R108, 0xffffffbf ;  /* 0xffffffbf6c027836 */ /* 0x000fcc0000000000 */
[----:B------:R-:W-:Y:S01]  /*0a80*/  @!P1 IMAD.IADD R0, R0, 0x1, -R9 ;  /* 0x0000000100009824 */ /* 0x000fe200078e0a09 */
[----:B------:R-:W-:Y:S01]  /*0a90*/  ISETP.NE.U32.AND P1, PT, R5, RZ, PT ;  /* 0x000000ff0500720c */ /* 0x000fe20003f25070 */
[----:B------:R-:W-:Y:S01]  /*0aa0*/  VIADD R5, R108, 0xffffffbd ;  /* 0xffffffbd6c057836 */ /* 0x000fe20000000000 */
[----:B------:R-:W-:Y:S01]  /*0ab0*/  ISETP.GE.U32.AND P5, PT, R2, 0x7fffff40, PT ;  /* 0x7fffff400200780c */ /* 0x000fe20003fa6070 */
[----:B------:R-:W-:Y:S01]  /*0ac0*/  @!P2 IMAD.MOV R0, RZ, RZ, -R0 ;  /* 0x000000ffff00a224 */ /* 0x000fe200078e0a00 */
[----:B------:R-:W-:Y:S01]  /*0ad0*/  @!P0 LOP3.LUT R0, RZ, R34, RZ, 0x33, !PT ;  /* 0x00000022ff008212 */ /* 0x000fe200078e33ff */
[----:B------:R-:W-:Y:S01]  /*0ae0*/  VIADD R2, R108, 0xffffffdf ;  /* 0xffffffdf6c027836 */ /* 0x000fe20000000000 */
[----:B------:R-:W-:-:S03]  /*0af0*/  ISETP.GE.U32.AND P2, PT, R5, 0x7fffff3e, PT ;  /* 0x7fffff3e0500780c */ /* 0x000fc60003f46070 */
[----:B------:R-:W-:Y:S01]  /*0b00*/  IMAD R109, R0, R109, RZ ;  /* 0x0000006d006d7224 */ /* 0x000fe200078e02ff */
[----:B------:R-:W-:Y:S01]  /*0b10*/  ISETP.GE.U32.AND P0, PT, R2, 0x7fffff60, PT ;  /* 0x7fffff600200780c */ /* 0x000fe20003f06070 */
[----:B0-23--:R-:W-:-:S12]  /*0b20*/  BRA.U UP0, `(.L_x_5) ;  /* 0x0000000100187547 */ /* 0x00dfd8000b800000 */
[----:B------:R-:W-:Y:S01]  /*0b30*/  ELECT P6, URZ, PT ;  /* 0x0000000000ff782f */ /* 0x000fe200038c0000 */
[----:B------:R-:W-:Y:S01]  /*0b40*/  IMAD.MOV.U32 R0, RZ, RZ, 0x1 ;  /* 0x00000001ff007424 */ /* 0x000fe200078e00ff */
[----:B------:R-:W-:Y:S01]  /*0b50*/  UMOV UR7, 0x40 ;  /* 0x0000004000077882 */ /* 0x000fe20000000000 */
[----:B------:R-:W-:Y:S01]  /*0b60*/  UVIRTCOUNT.DEALLOC.SMPOOL 0x80 ;  /* 0x000000800000784c */ /* 0x000fe20000000000 */
[----:B------:R-:W-:-:S09]  /*0b70*/  ULEA UR7, UR6, UR7, 0x18 ;  /* 0x0000000706077291 */ /* 0x000fd2000f8ec0ff */
[----:B------:R0:W-:Y:S03]  /*0b80*/  @P6 STS.U8 [UR7], R0 ;  /* 0x00000000ff006988 */ /* 0x0001e60008000007 */
.L_x_5:
[----:B------:R-:W-:Y:S01]  /*0b90*/  ULEA UR6, UR9, UR8, 0x2 ;  /* 0x0000000809067291 */ /* 0x000fe2000f8e10ff */
[C---:B0-----:R-:W-:Y:S01]  /*0ba0*/  LEA R0, P6, R109.reuse, UR16, 0x1 ;  /* 0x000000106d007c11 */ /* 0x041fe2000f8c08ff */
[----:B------:R-:W-:Y:S01]  /*0bb0*/  VOTEU.ALL UP1, P1 ;  /* 0x0000000000ff7886 */ /* 0x000fe20000820000 */
[----:B------:R-:W-:Y:S01]  /*0bc0*/  UIADD3 UR7, UPT, UPT, UR4, 0x2000, URZ ;  /* 0x0000200004077890 */ /* 0x000fe2000fffe0ff */
[C---:B------:R-:W-:Y:S01]  /*0bd0*/  IMAD.SHL.U32 R3, R106.reuse, 0x40, RZ ;  /* 0x000000406a037824 */ /* 0x040fe200078e00ff */
[----:B------:R-:W-:Y:S01]  /*0be0*/  VOTEU.ALL UP2, P1 ;  /* 0x0000000000ff7886 */ /* 0x000fe20000840000 */
[----:B------:R-:W-:Y:S01]  /*0bf0*/  LEA.HI.X.SX32 R2, R109, UR17, 0x1, P6 ;  /* 0x000000116d027c11 */ /* 0x000fe2000b0f0eff */
[----:B------:R-:W-:Y:S01]  /*0c00*/  IMAD R5, R106, 0x82, RZ ;  /* 0x000000826a057824 */ /* 0x000fe200078e02ff */
[----:B------:R-:W-:-:S04]  /*0c10*/  @!UP1 UIADD3 UR12, UPT, UPT, -UR10, 0x100000, URZ ;  /* 0x001000000a0c9890 */ /* 0x000fc8000fffe1ff */
[----:B------:R-:W-:Y:S02]  /*0c20*/  @!UP1 USHF.L.U32 UR13, UR12, 0xb, URZ ;  /* 0x0000000b0c0d9899 */ /* 0x000fe400080006ff */
[----:B------:R-:W-:Y:S01]  /*0c30*/  @!UP1 USHF.L.U32 UR12, UR12, 0x1, URZ ;  /* 0x000000010c0c9899 */ /* 0x000fe200080006ff */
[----:B------:R-:W-:Y:S01]  /*0c40*/  STTM.x16 tmem[UR6], RZ ;  /* 0x000000ff000079ed */ /* 0x000fe20008240006 */
[----:B------:R-:W0:Y:S02]  /*0c50*/  FENCE.VIEW.ASYNC.T ;  /* 0x00000000000073c6 */ /* 0x000e240000000200 */
[----:B0-----:R-:W-:Y:S01]  /*0c60*/  BAR.SYNC.DEFER_BLOCKING 0x0 ;  /* 0x0000000000007b1d */ /* 0x001fe20000010000 */
[C---:B------:R-:W-:Y:S01]  /*0c70*/  LEA R4, P6, R106.reuse, R0, 0x7 ;  /* 0x000000006a047211 */ /* 0x040fe200078c38ff */
[----:B------:R-:W-:Y:S02]  /*0c80*/  IMAD R7, R106, 0x41, RZ ;  /* 0x000000416a077824 */ /* 0x000fe400078e02ff */
[----:B------:R-:W-:Y:S01]  /*0c90*/  VIADD R8, R108, 0xffffffbc ;  /* 0xffffffbc6c087836 */ /* 0x000fe20000000000 */
[----:B------:R-:W-:Y:S01]  /*0ca0*/  LEA.HI.X.SX32 R12, R3, R2, 0x1, P6 ;  /* 0x00000002030c7211 */ /* 0x000fe200030f0eff */
[----:B------:R-:W-:Y:S01]  /*0cb0*/  IMAD.SHL.U32 R201, R106, 0x20, RZ ;  /* 0x000000206ac97824 */ /* 0x000fe200078e00ff */
[----:B------:R-:W-:Y:S01]  /*0cc0*/  IADD3 R10, P6, PT, R5, R0, RZ ;  /* 0x00000000050a7210 */ /* 0x000fe20007fde0ff */
[----:B------:R-:W-:Y:S01]  /*0cd0*/  STL [R1+0x34], R4 ;  /* 0x0000340401007387 */ /* 0x000fe20000100800 */
[----:B------:R-:W-:Y:S01]  /*0ce0*/  PRMT R36, RZ, 0x7610, R36 ;  /* 0x00007610ff247816 */ /* 0x000fe20000000024 */
[----:B------:R-:W-:-:S02]  /*0cf0*/  @!P5 IMAD.MOV.U32 R5, RZ, RZ, R12 ;  /* 0x000000ffff05d224 */ /* 0x000fc400078e000c */
[C---:B------:R-:W-:Y:S01]  /*0d00*/  IMAD R203, R106.reuse, 0x21, RZ ;  /* 0x000000216acb7824 */ /* 0x040fe200078e02ff */
[----:B------:R-:W-:Y:S01]  /*0d10*/  PRMT R20, RZ, 0x7610, R20 ;  /* 0x00007610ff147816 */ /* 0x000fe20000000014 */
[----:B------:R-:W-:Y:S01]  /*0d20*/  STL [R1+0x30], R12 ;  /* 0x0000300c01007387 */ /* 0x000fe20000100800 */
[----:B------:R-:W-:Y:S02]  /*0d30*/  PRMT R9, RZ, 0x7610, R9 ;  /* 0x00007610ff097816 */ /* 0x000fe40000000009 */
[----:B------:R-:W-:Y:S01]  /*0d40*/  PRMT R37, RZ, 0x7610, R37 ;  /* 0x00007610ff257816 */ /* 0x000fe20000000025 */
[----:B------:R-:W-:Y:S01]  /*0d50*/  IMAD R15, R106, 0x88, RZ ;  /* 0x000000886a0f7824 */ /* 0x000fe200078e02ff */
[----:B------:R-:W-:Y:S01]  /*0d60*/  PRMT R38, RZ, 0x7610, R38 ;  /* 0x00007610ff267816 */ /* 0x000fe20000000026 */
[----:B------:R-:W-:Y:S02]  /*0d70*/  VIADD R14, R108, 0xffffffb8 ;  /* 0xffffffb86c0e7836 */ /* 0x000fe40000000000 */
[----:B------:R-:W-:Y:S01]  /*0d80*/  IMAD R207, R106, 0x23, RZ ;  /* 0x000000236acf7824 */ /* 0x000fe200078e02ff */
[----:B------:R-:W-:Y:S01]  /*0d90*/  PRMT R21, RZ, 0x7610, R21 ;  /* 0x00007610ff157816 */ /* 0x000fe20000000015 */
[----:B------:R-:W0:Y:S02]  /*0da0*/  FENCE.VIEW.ASYNC.S ;  /* 0x00000000000073c6 */ /* 0x000e240000000000 */
[----:B0-----:R0:W1:Y:S02]  /*0db0*/  @!UP2 SYNCS.EXCH.64 URZ, [UR7], UR12 ;  /* 0x0000000c07ffa5b2 */ /* 0x0010640008000100 */
[----:B-1----:R-:W-:Y:S01]  /*0dc0*/  BAR.SYNC.DEFER_BLOCKING 0x0 ;  /* 0x0000000000007b1d */ /* 0x002fe20000010000 */
[----:B------:R-:W-:-:S02]  /*0dd0*/  LEA.HI.X.SX32 R3, R7, R2, 0x1, P6 ;  /* 0x0000000207037211 */ /* 0x000fc400030f0eff */
[----:B------:R-:W-:Y:S02]  /*0de0*/  PRMT R39, RZ, 0x7610, R39 ;  /* 0x00007610ff277816 */ /* 0x000fe40000000027 */
[----:B------:R-:W-:Y:S02]  /*0df0*/  PRMT R40, RZ, 0x7610, R40 ;  /* 0x00007610ff287816 */ /* 0x000fe40000000028 */
[----:B------:R-:W-:Y:S01]  /*0e00*/  PRMT R23, RZ, 0x7610, R23 ;  /* 0x00007610ff177816 */ /* 0x000fe20000000017 */
[----:B------:R-:W-:Y:S01]  /*0e10*/  STL [R1+0x3c], R10 ;  /* 0x00003c0a01007387 */ /* 0x000fe20000100800 */
[----:B------:R-:W-:Y:S01]  /*0e20*/  PRMT R22, RZ, 0x7610, R22 ;  /* 0x00007610ff167816 */ /* 0x000fe20000000016 */
[C---:B------:R-:W-:Y:S02]  /*0e30*/  IMAD R75, R106.reuse, 0x24, RZ ;  /* 0x000000246a4b7824 */ /* 0x040fe400078e02ff */
[----:B------:R-:W-:Y:S01]  /*0e40*/  IMAD R211, R106, 0x25, RZ ;  /* 0x000000256ad37824 */ /* 0x000fe200078e02ff */
[----:B------:R1:W-:Y:S01]  /*0e50*/  STL [R1+0x38], R3 ;  /* 0x0000380301007387 */ /* 0x0003e20000100800 */
[----:B------:R-:W-:-:S02]  /*0e60*/  PRMT R24, RZ, 0x7610, R24 ;  /* 0x00007610ff187816 */ /* 0x000fc40000000018 */
[----:B------:R-:W-:Y:S02]  /*0e70*/  PRMT R26, RZ, 0x7610, R26 ;  /* 0x00007610ff1a7816 */ /* 0x000fe4000000001a */
[----:B------:R-:W-:Y:S02]  /*0e80*/  PRMT R41, RZ, 0x7610, R41 ;  /* 0x00007610ff297816 */ /* 0x000fe40000000029 */
[----:B------:R-:W-:Y:S02]  /*0e90*/  PRMT R28, RZ, 0x7610, R28 ;  /* 0x00007610ff1c7816 */ /* 0x000fe4000000001c */
[----:B------:R-:W-:Y:S02]  /*0ea0*/  PRMT R43, RZ, 0x7610, R43 ;  /* 0x00007610ff2b7816 */ /* 0x000fe4000000002b */
[----:B------:R-:W-:Y:S01]  /*0eb0*/  PRMT R42, RZ, 0x7610, R42 ;  /* 0x00007610ff2a7816 */ /* 0x000fe2000000002a */
[----:B------:R2:W3:Y:S01]  /*0ec0*/  @!P5 LDG.E.U16 R6, desc[UR20][R4.64] ;  /* 0x000000140406d981 */ /* 0x0004e2000c1e1500 */
[----:B------:R-:W-:Y:S01]  /*0ed0*/  LEA R202, P5, R106, R0, 0x6 ;  /* 0x000000006aca7211 */ /* 0x000fe200078a30ff */
[----:B------:R-:W-:Y:S01]  /*0ee0*/  VIADD R7, R108, 0xffffffef ;  /* 0xffffffef6c077836 */ /* 0x000fe20000000000 */
[----:B------:R-:W-:Y:S01]  /*0ef0*/  ISETP.GE.U32.AND P6, PT, R8, 0x7fffff3d, PT ;  /* 0x7fffff3d0800780c */ /* 0x000fe20003fc6070 */
[----:B------:R-:W-:Y:S01]  /*0f00*/  IMAD R215, R106, 0x27, RZ ;  /* 0x000000276ad77824 */ /* 0x000fe200078e02ff */
[----:B------:R-:W-:-:S02]  /*0f10*/  LEA.HI.X.SX32 R201, R201, R2, 0x1, P5 ;  /* 0x00000002c9c97211 */ /* 0x000fc400028f0eff */
[----:B------:R-:W-:Y:S02]  /*0f20*/  PRMT R45, RZ, 0x7610, R45 ;  /* 0x00007610ff2d7816 */ /* 0x000fe4000000002d */
[----:B------:R-:W-:Y:S01]  /*0f30*/  PRMT R44, RZ, 0x7610, R44 ;  /* 0x00007610ff2c7816 */ /* 0x000fe2000000002c */
[----:B--2---:R-:W-:Y:S01]  /*0f40*/  @!P3 IMAD.MOV.U32 R5, RZ, RZ, R3 ;  /* 0x000000ffff05b224 */ /* 0x004fe200078e0003 */
[----:B------:R-:W-:Y:S01]  /*0f50*/  PRMT R47, RZ, 0x7610, R47 ;  /* 0x00007610ff2f7816 */ /* 0x000fe2000000002f */
[C---:B-1----:R-:W-:Y:S01]  /*0f60*/  IMAD R3, R106.reuse, 0x42, RZ ;  /* 0x000000426a037824 */ /* 0x042fe200078e02ff */
[----:B------:R-:W-:Y:S01]  /*0f70*/  PRMT R46, RZ, 0x7610, R46 ;  /* 0x00007610ff2e7816 */ /* 0x000fe2000000002e */
[----:B------:R-:W-:Y:S01]  /*0f80*/  @!P3 IMAD.MOV.U32 R4, RZ, RZ, R10 ;  /* 0x000000ffff04b224 */ /* 0x000fe200078e000a */
[----:B------:R-:W-:Y:S02]  /*0f90*/  PRMT R49, RZ, 0x7610, R49 ;  /* 0x00007610ff317816 */ /* 0x000fe40000000031 */
[----:B------:R-:W-:Y:S01]  /*0fa0*/  PRMT R48, RZ, 0x7610, R48 ;  /* 0x00007610ff307816 */ /* 0x000fe20000000030 */
[----:B------:R-:W-:Y:S01]  /*0fb0*/  IMAD R219, R106, 0x29, RZ ;  /* 0x000000296adb7824 */ /* 0x000fe200078e02ff */
[----:B------:R-:W-:Y:S01]  /*0fc0*/  IADD3 R204, P5, PT, R3, R0, RZ ;  /* 0x0000000003cc7210 */ /* 0x000fe20007fbe0ff */
[----:B------:R1:W3:Y:S01]  /*0fd0*/  @!P3 LDG.E.U16 R36, desc[UR20][R4.64] ;  /* 0x000000140424b981 */ /* 0x0002e2000c1e1500 */
[----:B------:R-:W-:Y:S01]  /*0fe0*/  PRMT R8, RZ, 0x7610, R8 ;  /* 0x00007610ff087816 */ /* 0x000fe20000000008 */
[----:B------:R-:W-:Y:S01]  /*0ff0*/  @!P0 IMAD.MOV.U32 R200, RZ, RZ, R202 ;  /* 0x000000ffffc88224 */ /* 0x000fe200078e00ca */
[----:B------:R-:W-:-:S02]  /*1000*/  LEA.HI.X.SX32 R203, R203, R2, 0x1, P5 ;  /* 0x00000002cbcb7211 */ /* 0x000fc400028f0eff */
[----:B------:R-:W-:Y:S02]  /*1010*/  PRMT R119, RZ, 0x7610, R119 ;  /* 0x00007610ff777816 */ /* 0x000fe40000000077 */
[----:B------:R-:W-:Y:S02]  /*1020*/  PRMT R118, RZ, 0x7610, R118 ;  /* 0x00007610ff767816 */ /* 0x000fe40000000076 */
[----:B------:R-:W-:Y:S01]  /*1030*/  PRMT R148, RZ, 0x7610, R148 ;  /* 0x00007610ff947816 */ /* 0x000fe20000000094 */
[----:B-1----:R-:W-:Y:S01]  /*1040*/  IMAD R5, R106, 0x84, RZ ;  /* 0x000000846a057824 */ /* 0x002fe200078e02ff */
[----:B------:R-:W-:Y:S01]  /*1050*/  ISETP.GE.U32.AND P3, PT, R7, 0x7fffff70, PT ;  /* 0x7fffff700700780c */ /* 0x000fe20003f66070 */
[----:B------:R-:W-:Y:S01]  /*1060*/  @!P4 IMAD.MOV.U32 R205, RZ, RZ, R203 ;  /* 0x000000ffffcdc224 */ /* 0x000fe200078e00cb */
[----:B------:R-:W2:Y:S01]  /*1070*/  @!P0 LDG.E.U16 R8, desc[UR20][R200.64] ;  /* 0x00000014c8088981 */ /* 0x000ea2000c1e1500 */
[----:B------:R-:W-:Y:S01]  /*1080*/  VIADD R4, R108, 0xffffffbb ;  /* 0xffffffbb6c047836 */ /* 0x000fe20000000000 */
[----:B------:R-:W-:Y:S01]  /*1090*/  IADD3 R10, P5, PT, R5, R0, RZ ;  /* 0x00000000050a7210 */ /* 0x000fe20007fbe0ff */
[----:B------:R-:W-:Y:S01]  /*10a0*/  IMAD R5, R106, 0x86, RZ ;  /* 0x000000866a057824 */ /* 0x000fe200078e02ff */
[----:B------:R-:W2:Y:S01]  /*10b0*/  @!P4 LDG.E.U16 R20, desc[UR20][R204.64] ;  /* 0x00000014cc14c981 */ /* 0x000ea2000c1e1500 */
[----:B------:R-:W-:Y:S01]  /*10c0*/  VIADD R7, R108, 0xffffffee ;  /* 0xffffffee6c077836 */ /* 0x000fe20000000000 */
[----:B------:R-:W-:Y:S01]  /*10d0*/  LEA.HI.X.SX32 R13, R3, R2, 0x1, P5 ;  /* 0x00000002030d7211 */ /* 0x000fe200028f0eff */
[----:B------:R-:W-:Y:S01]  /*10e0*/  IMAD R3, R106, 0x43, RZ ;  /* 0x000000436a037824 */ /* 0x000fe200078e02ff */
[----:B------:R-:W-:Y:S01]  /*10f0*/  ISETP.GE.U32.AND P4, PT, R4, 0x7fffff3c, PT ;  /* 0x7fffff3c0400780c */ /* 0x000fe20003f86070 */
[----:B------:R-:W-:Y:S01]  /*1100*/  @!P2 IMAD.MOV.U32 R4, RZ, RZ, R10 ;  /* 0x000000ffff04a224 */ /* 0x000fe200078e000a */
[----:B------:R-:W-:Y:S01]  /*1110*/  IADD3 R12, P5, PT, R5, R0, RZ ;  /* 0x00000000050c7210 */ /* 0x000fe20007fbe0ff */
[----:B------:R-:W-:Y:S01]  /*1120*/  @!P2 IMAD.MOV.U32 R5, RZ, RZ, R13 ;  /* 0x000000ffff05a224 */ /* 0x000fe200078e000d */
[----:B------:R-:W-:Y:S01]  /*1130*/  ISETP.GE.U32.AND P0, PT, R7, 0x7fffff6f, PT ;  /* 0x7fffff6f0700780c */ /* 0x000fe20003f06070 */
[----:B------:R-:W-:Y:S01]  /*1140*/  VIADD R7, R108, 0xffffffba ;  /* 0xffffffba6c077836 */ /* 0x000fe20000000000 */
[----:B------:R-:W-:Y:S01]  /*1150*/  STL [R1+0x44], R10 ;  /* 0x0000440a01007387 */ /* 0x000fe20000100800 */
[----:B------:R-:W-:-:S02]  /*1160*/  PRMT R147, RZ, 0x7610, R147 ;  /* 0x00007610ff937816 */ /* 0x000fc40000000093 */
[----:B------:R-:W-:Y:S01]  /*1170*/  PRMT R159, RZ, 0x7610, R159 ;  /* 0x00007610ff9f7816 */ /* 0x000fe2000000009f */
[----:B------:R1:W-:Y:S01]  /*1180*/  STL [R1+0x40], R13 ;  /* 0x0000400d01007387 */ /* 0x0003e20000100800 */
[----:B------:R-:W-:Y:S01]  /*1190*/  PRMT R151, RZ, 0x7610, R151 ;  /* 0x00007610ff977816 */ /* 0x000fe20000000097 */
[C---:B------:R-:W-:Y:S01]  /*11a0*/  IMAD R83, R106.reuse, 0x14, RZ ;  /* 0x000000146a537824 */ /* 0x040fe200078e02ff */
[----:B------:R-:W-:Y:S01]  /*11b0*/  PRMT R169, RZ, 0x7610, R169 ;  /* 0x00007610ffa97816 */ /* 0x000fe200000000a9 */
[----:B------:R4:W5:Y:S01]  /*11c0*/  @!P2 LDG.E.U16 R9, desc[UR20][R4.64] ;  /* 0x000000140409a981 */ /* 0x000962000c1e1500 */
[----:B------:R-:W-:Y:S01]  /*11d0*/  ISETP.GE.U32.AND P2, PT, R7, 0x7fffff3b, PT ;  /* 0x7fffff3b0700780c */ /* 0x000fe20003f46070 */
[----:B------:R-:W-:Y:S01]  /*11e0*/  IMAD.SHL.U32 R7, R106, 0x10, RZ ;  /* 0x000000106a077824 */ /* 0x000fe200078e00ff */
[----:B------:R-:W-:Y:S02]  /*11f0*/  PRMT R168, RZ, 0x7610, R168 ;  /* 0x00007610ffa87816 */ /* 0x000fe400000000a8 */
[----:B------:R-:W-:-:S02]  /*1200*/  PRMT R166, RZ, 0x7610, R166 ;  /* 0x00007610ffa67816 */ /* 0x000fc400000000a6 */
[----:B------:R-:W-:Y:S01]  /*1210*/  PRMT R163, RZ, 0x7610, R163 ;  /* 0x00007610ffa37816 */ /* 0x000fe200000000a3 */
[C---:B------:R-:W-:Y:S01]  /*1220*/  IMAD R223, R106.reuse, 0x2b, RZ ;  /* 0x0000002b6adf7824 */ /* 0x040fe200078e02ff */
[----:B-1----:R-:W-:Y:S01]  /*1230*/  LEA.HI.X.SX32 R13, R3, R2, 0x1, P5 ;  /* 0x00000002030d7211 */ /* 0x002fe200028f0eff */
[----:B----4-:R-:W-:Y:S01]  /*1240*/  @!P6 IMAD.MOV.U32 R4, RZ, RZ, R12 ;  /* 0x000000ffff04e224 */ /* 0x010fe200078e000c */
[----:B------:R-:W-:Y:S01]  /*1250*/  LEA R3, P5, R106, R0, 0x5 ;  /* 0x000000006a037211 */ /* 0x000fe200078a28ff */
[----:B------:R-:W-:Y:S01]  /*1260*/  VIADD R10, R108, 0xffffffdd ;  /* 0xffffffdd6c0a7836 */ /* 0x000fe20000000000 */
[----:B------:R-:W-:Y:S01]  /*1270*/  PRMT R165, RZ, 0x7610, R165 ;  /* 0x00007610ffa57816 */ /* 0x000fe200000000a5 */
[----:B------:R-:W-:Y:S01]  /*1280*/  @!P6 IMAD.MOV.U32 R5, RZ, RZ, R13 ;  /* 0x000000ffff05e224 */ /* 0x000fe200078e000d */
[----:B------:R-:W-:Y:S01]  /*1290*/  LEA.HI.X.SX32 R68, R7, R2, 0x1, P5 ;  /* 0x0000000207447211 */ /* 0x000fe200028f0eff */
[C---:B------:R-:W-:Y:S01]  /*12a0*/  IMAD R205, R106.reuse, 0x22, RZ ;  /* 0x000000226acd7824 */ /* 0x040fe200078e02ff */
[----:B------:R-:W-:Y:S01]  /*12b0*/  PRMT R158, RZ, 0x7610, R158 ;  /* 0x00007610ff9e7816 */ /* 0x000fe2000000009e */
[----:B------:R-:W-:Y:S01]  /*12c0*/  IMAD R7, R106, 0x11, RZ ;  /* 0x000000116a077824 */ /* 0x000fe200078e02ff */
[----:B------:R1:W5:Y:S01]  /*12d0*/  @!P6 LDG.E.U16 R37, desc[UR20][R4.64] ;  /* 0x000000140425e981 */ /* 0x000362000c1e1500 */
[----:B------:R-:W-:-:S02]  /*12e0*/  ISETP.GE.U32.AND P6, PT, R10, 0x7fffff5e, PT ;  /* 0x7fffff5e0a00780c */ /* 0x000fc40003fc6070 */
[----:B------:R-:W-:Y:S01]  /*12f0*/  PRMT R154, RZ, 0x7610, R154 ;  /* 0x00007610ff9a7816 */ /* 0x000fe2000000009a */
[----:B------:R4:W-:Y:S01]  /*1300*/  STL [R1+0x4c], R12 ;  /* 0x00004c0c01007387 */ /* 0x0009e20000100800 */
[----:B------:R-:W-:Y:S02]  /*1310*/  PRMT R10, RZ, 0x7610, R10 ;  /* 0x00007610ff0a7816 */ /* 0x000fe4000000000a */
[----:B------:R-:W-:Y:S02]  /*1320*/  PRMT R146, RZ, 0x7610, R146 ;  /* 0x00007610ff927816 */ /* 0x000fe40000000092 */
[----:B------:R-:W-:Y:S01]  /*1330*/  PRMT R162, RZ, 0x7610, R162 ;  /* 0x00007610ffa27816 */ /* 0x000fe200000000a2 */
[----:B-1----:R-:W-:Y:S01]  /*1340*/  @!P3 IMAD.MOV.U32 R4, RZ, RZ, R3 ;  /* 0x000000ffff04b224 */ /* 0x002fe200078e0003 */
[----:B------:R-:W-:Y:S01]  /*1350*/  IADD3 R69, P5, PT, R205, R0, RZ ;  /* 0x00000000cd457210 */ /* 0x000fe20007fbe0ff */
[----:B------:R-:W-:Y:S01]  /*1360*/  @!P3 IMAD.MOV.U32 R5, RZ, RZ, R68 ;  /* 0x000000ffff05b224 */ /* 0x000fe200078e0044 */
[----:B------:R-:W-:Y:S01]  /*1370*/  PRMT R153, RZ, 0x7610, R153 ;  /* 0x00007610ff997816 */ /* 0x000fe20000000099 */
[----:B----4-:R-:W-:Y:S01]  /*1380*/  VIADD R12, R108, 0xffffffdc ;  /* 0xffffffdc6c0c7836 */ /* 0x010fe20000000000 */
[----:B------:R-:W-:-:S02]  /*1390*/  LEA.HI.X.SX32 R70, R7, R2, 0x1, P5 ;  /* 0x0000000207467211 */ /* 0x000fc400028f0eff */
[----:B------:R-:W-:Y:S01]  /*13a0*/  PRMT R150, RZ, 0x7610, R150 ;  /* 0x00007610ff967816 */ /* 0x000fe20000000096 */
[----:B------:R1:W4:Y:S01]  /*13b0*/  @!P3 LDG.E.U16 R10, desc[UR20][R4.64] ;  /* 0x00000014040ab981 */ /* 0x000322000c1e1500 */
[----:B------:R-:W-:Y:S02]  /*13c0*/  ISETP.GE.U32.AND P3, PT, R12, 0x7fffff5d, PT ;  /* 0x7fffff5d0c00780c */ /* 0x000fe40003f66070 */
[----:B------:R-:W-:Y:S01]  /*13d0*/  PRMT R149, RZ, 0x7610, R149 ;  /* 0x00007610ff957816 */ /* 0x000fe20000000095 */
[----:B------:R0:W-:Y:S01]  /*13e0*/  STL [R1+0x48], R13 ;  /* 0x0000480d01007387 */ /* 0x0001e20000100800 */
[----:B------:R-:W-:Y:S01]  /*13f0*/  PRMT R12, RZ, 0x7610, R12 ;  /* 0x00007610ff0c7816 */ /* 0x000fe2000000000c */
[C---:B------:R-:W-:Y:S02]  /*1400*/  IMAD R167, R106.reuse, 0x2c, RZ ;  /* 0x0000002c6aa77824 */ /* 0x040fe400078e02ff */
[C---:B------:R-:W-:Y:S01]  /*1410*/  IMAD R227, R106.reuse, 0x2d, RZ ;  /* 0x0000002d6ae37824 */ /* 0x040fe200078e02ff */
[----:B------:R-:W-:Y:S01]  /*1420*/  PRMT R120, RZ, 0x7610, R120 ;  /* 0x00007610ff787816 */ /* 0x000fe20000000078 */
[----:B-1----:R-:W-:Y:S01]  /*1430*/  @!P0 IMAD.MOV.U32 R4, RZ, RZ, R69 ;  /* 0x000000ffff048224 */ /* 0x002fe200078e0045 */
[----:B------:R-:W-:Y:S01]  /*1440*/  PRMT R50, RZ, 0x7610, R50 ;  /* 0x00007610ff327816 */ /* 0x000fe20000000032 */
[----:B------:R-:W-:Y:S01]  /*1450*/  @!P0 IMAD.MOV.U32 R5, RZ, RZ, R70 ;  /* 0x000000ffff058224 */ /* 0x000fe200078e0046 */
[----:B------:R-:W-:Y:S01]  /*1460*/  PRMT R152, RZ, 0x7610, R152 ;  /* 0x00007610ff987816 */ /* 0x000fe20000000098 */
[----:B0-----:R-:W-:Y:S01]  /*1470*/  IMAD R13, R106, 0x44, RZ ;  /* 0x000000446a0d7824 */ /* 0x001fe200078e02ff */
[----:B------:R-:W-:Y:S01]  /*1480*/  PRMT R142, RZ, 0x7610, R142 ;  /* 0x00007610ff8e7816 */ /* 0x000fe2000000008e */
[----:B------:R-:W-:Y:S01]  /*1490*/  VIADD R7, R108, 0xffffffb9 ;  /* 0xffffffb96c077836 */ /* 0x000fe20000000000 */
[----:B------:R0:W4:Y:S01]  /*14a0*/  @!P0 LDG.E.U16 R12, desc[UR20][R4.64] ;  /* 0x00000014040c8981 */ /* 0x000122000c1e1500 */
[-C--:B------:R-:W-:Y:S01]  /*14b0*/  IADD3 R17, P0, PT, R15, R0.reuse, RZ ;  /* 0x000000000f117210 */ /* 0x080fe20007f1e0ff */
[C---:B------:R-:W-:Y:S01]  /*14c0*/  IMAD R229, R106.reuse, 0x2e, RZ ;  /* 0x0000002e6ae57824 */ /* 0x040fe200078e02ff */
[C---:B------:R-:W-:Y:S01]  /*14d0*/  IADD3 R206, P5, PT, R13.reuse, R0, RZ ;  /* 0x000000000dce7210 */ /* 0x040fe20007fbe0ff */
[----:B------:R-:W-:Y:S01]  /*14e0*/  IMAD R15, R106, 0x8a, RZ ;  /* 0x0000008a6a0f7824 */ /* 0x000fe200078e02ff */
[----:B------:R-:W-:-:S02]  /*14f0*/  LEA.HI.X.SX32 R18, R13, R2, 0x1, P0 ;  /* 0x000000020d127211 */ /* 0x000fc400000f0eff */
[----:B------:R-:W-:Y:S02]  /*1500*/  PRMT R143, RZ, 0x7610, R143 ;  /* 0x00007610ff8f7816 */ /* 0x000fe4000000008f */
[----:B------:R-:W-:Y:S02]  /*1510*/  PRMT R121, RZ, 0x7610, R121 ;  /* 0x00007610ff797816 */ /* 0x000fe40000000079 */
[----:B------:R-:W-:Y:S02]  /*1520*/  PRMT R145, RZ, 0x7610, R145 ;  /* 0x00007610ff917816 */ /* 0x000fe40000000091 */
[----:B------:R-:W-:Y:S01]  /*1530*/  PRMT R123, RZ, 0x7610, R123 ;  /* 0x00007610ff7b7816 */ /* 0x000fe2000000007b */
[----:B------:R-:W-:Y:S01]  /*1540*/  IMAD R231, R106, 0x2f, RZ ;  /* 0x0000002f6ae77824 */ /* 0x000fe200078e02ff */
[----:B------:R-:W-:Y:S02]  /*1550*/  LEA.HI.X.SX32 R205, R205, R2, 0x1, P5 ;  /* 0x00000002cdcd7211 */ /* 0x000fe400028f0eff */
[----:B------:R-:W-:-:S02]  /*1560*/  PRMT R157, RZ, 0x7610, R157 ;  /* 0x00007610ff9d7816 */ /* 0x000fc4000000009d */
[----:B------:R-:W-:Y:S02]  /*1570*/  PRMT R144, RZ, 0x7610, R144 ;  /* 0x00007610ff907816 */ /* 0x000fe40000000090 */
[----:B------:R-:W-:Y:S02]  /*1580*/  PRMT R141, RZ, 0x7610, R141 ;  /* 0x00007610ff8d7816 */ /* 0x000fe4000000008d */
[----:B------:R-:W-:Y:S02]  /*1590*/  PRMT R51, RZ, 0x7610, R51 ;  /* 0x00007610ff337816 */ /* 0x000fe40000000033 */
[----:B------:R-:W-:Y:S02]  /*15a0*/  PRMT R140, RZ, 0x7610, R140 ;  /* 0x00007610ff8c7816 */ /* 0x000fe4000000008c */
[----:B------:R-:W-:Y:S02]  /*15b0*/  PRMT R52, RZ, 0x7610, R52 ;  /* 0x00007610ff347816 */ /* 0x000fe40000000034 */
[----:B------:R-:W-:Y:S01]  /*15c0*/  PRMT R122, RZ, 0x7610, R122 ;  /* 0x00007610ff7a7816 */ /* 0x000fe2000000007a */
[C---:B------:R-:W-:Y:S01]  /*15d0*/  IMAD R235, R106.reuse, 0x31, RZ ;  /* 0x000000316aeb7824 */ /* 0x040fe200078e02ff */
[----:B------:R-:W-:Y:S01]  /*15e0*/  ISETP.GE.U32.AND P5, PT, R7, 0x7fffff3a, PT ;  /* 0x7fffff3a0700780c */ /* 0x000fe20003fa6070 */
[----:B------:R-:W-:Y:S01]  /*15f0*/  IMAD R7, R106, 0x45, RZ ;  /* 0x000000456a077824 */ /* 0x000fe200078e02ff */
[----:B------:R-:W-:Y:S01]  /*1600*/  IADD3 R16, P0, PT, R15, R0, RZ ;  /* 0x000000000f107210 */ /* 0x000fe20007f1e0ff */
[----:B------:R1:W-:Y:S01]  /*1610*/  STL [R1+0x54], R17 ;  /* 0x0000541101007387 */ /* 0x0003e20000100800 */
[----:B------:R-:W-:Y:S01]  /*1620*/  PRMT R13, RZ, 0x7610, R13 ;  /* 0x00007610ff0d7816 */ /* 0x000fe2000000000d */
[----:B0-----:R-:W-:Y:S01]  /*1630*/  @!P4 IMAD.MOV.U32 R4, RZ, RZ, R17 ;  /* 0x000000ffff04c224 */ /* 0x001fe200078e0011 */
[----:B------:R-:W-:Y:S01]  /*1640*/  PRMT R53, RZ, 0x7610, R53 ;  /* 0x00007610ff357816 */ /* 0x000fe20000000035 */
[----:B------:R-:W-:-:S02]  /*1650*/  @!P4 IMAD.MOV.U32 R5, RZ, RZ, R18 ;  /* 0x000000ffff05c224 */ /* 0x000fc400078e0012 */
[C---:B------:R-:W-:Y:S01]  /*1660*/  IMAD R179, R106.reuse, 0x30, RZ ;  /* 0x000000306ab37824 */ /* 0x040fe200078e02ff */
[----:B------:R-:W-:Y:S02]  /*1670*/  PRMT R139, RZ, 0x7610, R139 ;  /* 0x00007610ff8b7816 */ /* 0x000fe4000000008b */
[----:B------:R-:W-:Y:S01]  /*1680*/  PRMT R138, RZ, 0x7610, R138 ;  /* 0x00007610ff8a7816 */ /* 0x000fe2000000008a */
[----:B------:R0:W2:Y:S01]  /*1690*/  @!P4 LDG.E.U16 R13, desc[UR20][R4.64] ;  /* 0x00000014040dc981 */ /* 0x0000a2000c1e1500 */
[----:B-1----:R-:W-:Y:S01]  /*16a0*/  LEA.HI.X.SX32 R17, R7, R2, 0x1, P0 ;  /* 0x0000000207117211 */ /* 0x002fe200000f0eff */
[C---:B------:R-:W-:Y:S02]  /*16b0*/  IMAD R7, R106.reuse, 0x46, RZ ;  /* 0x000000466a077824 */ /* 0x040fe400078e02ff */
[C---:B------:R-:W-:Y:S02]  /*16c0*/  IMAD R93, R106.reuse, 0x18, RZ ;  /* 0x000000186a5d7824 */ /* 0x040fe400078e02ff */
[----:B------:R-:W-:Y:S01]  /*16d0*/  IMAD R237, R106, 0x32, RZ ;  /* 0x000000326aed7824 */ /* 0x000fe200078e02ff */
[----:B------:R-:W-:-:S02]  /*16e0*/  PRMT R137, RZ, 0x7610, R137 ;  /* 0x00007610ff897816 */ /* 0x000fc40000000089 */
[----:B------:R-:W-:Y:S01]  /*16f0*/  PRMT R135, RZ, 0x7610, R135 ;  /* 0x00007610ff877816 */ /* 0x000fe20000000087 */
[----:B0-----:R-:W-:Y:S01]  /*1700*/  @!P2 IMAD.MOV.U32 R4, RZ, RZ, R16 ;  /* 0x000000ffff04a224 */ /* 0x001fe200078e0010 */
[----:B------:R-:W-:Y:S01]  /*1710*/  PRMT R124, RZ, 0x7610, R124 ;  /* 0x00007610ff7c7816 */ /* 0x000fe2000000007c */
[----:B------:R-:W-:Y:S01]  /*1720*/  @!P2 IMAD.MOV.U32 R5, RZ, RZ, R17 ;  /* 0x000000ffff05a224 */ /* 0x000fe200078e0011 */
[----:B------:R-:W-:Y:S01]  /*1730*/  PRMT R54, RZ, 0x7610, R54 ;  /* 0x00007610ff367816 */ /* 0x000fe20000000036 */
[----:B------:R-:W-:Y:S01]  /*1740*/  VIADD R15, R108, 0xffffffb7 ;  /* 0xffffffb76c0f7836 */ /* 0x000fe20000000000 */
[----:B------:R-:W-:Y:S01]  /*1750*/  STL [R1+0x50], R18 ;  /* 0x0000501201007387 */ /* 0x000fe20000100800 */
[----:B------:R-:W-:Y:S02]  /*1760*/  ISETP.GE.U32.AND P4, PT, R14, 0x7fffff39, PT ;  /* 0x7fffff390e00780c */ /* 0x000fe40003f86070 */
[----:B------:R-:W-:Y:S01]  /*1770*/  PRMT R136, RZ, 0x7610, R136 ;  /* 0x00007610ff887816 */ /* 0x000fe20000000088 */
[----:B------:R0:W2:Y:S01]  /*1780*/  @!P2 LDG.E.U16 R38, desc[UR20][R4.64] ;  /* 0x000000140426a981 */ /* 0x0000a2000c1e1500 */
[----:B------:R-:W-:Y:S01]  /*1790*/  IADD3 R208, P2, PT, R7, R0, RZ ;  /* 0x0000000007d07210 */ /* 0x000fe20007f5e0ff */
[----:B------:R-:W-:Y:S01]  /*17a0*/  IMAD R239, R106, 0x33, RZ ;  /* 0x000000336aef7824 */ /* 0x000fe200078e02ff */
[----:B------:R-:W-:Y:S01]  /*17b0*/  PRMT R14, RZ, 0x7610, R14 ;  /* 0x00007610ff0e7816 */ /* 0x000fe2000000000e */
[----:B------:R-:W-:Y:S01]  /*17c0*/  STL [R1+0x5c], R16 ;  /* 0x00005c1001007387 */ /* 0x000fe20000100800 */
[----:B------:R-:W-:Y:S01]  /*17d0*/  ISETP.GE.U32.AND P0, PT, R15, 0x7fffff38, PT ;  /* 0x7fffff380f00780c */ /* 0x000fe20003f06070 */
[----:B------:R-:W-:Y:S01]  /*17e0*/  VIADD R15, R108, 0xffffffb6 ;  /* 0xffffffb66c0f7836 */ /* 0x000fe20000000000 */
[----:B------:R-:W-:Y:S01]  /*17f0*/  PRMT R134, RZ, 0x7610, R134 ;  /* 0x00007610ff867816 */ /* 0x000fe20000000086 */
[----:B------:R1:W-:Y:S01]  /*1800*/  STL [R1+0x58], R17 ;  /* 0x0000581101007387 */ /* 0x0003e20000100800 */
[----:B------:R-:W-:Y:S01]  /*1810*/  PRMT R55, RZ, 0x7610, R55 ;  /* 0x00007610ff377816 */ /* 0x000fe20000000037 */
[----:B0-----:R-:W-:-:S02]  /*1820*/  @!P6 IMAD.MOV.U32 R4, RZ, RZ, R206 ;  /* 0x000000ffff04e224 */ /* 0x001fc400078e00ce */
[C---:B------:R-:W-:Y:S01]  /*1830*/  IMAD R242, R106.reuse, 0x68, RZ ;  /* 0x000000686af27824 */ /* 0x040fe200078e02ff */
[----:B------:R-:W-:Y:S01]  /*1840*/  PRMT R133, RZ, 0x7610, R133 ;  /* 0x00007610ff857816 */ /* 0x000fe20000000085 */
[----:B------:R-:W-:Y:S01]  /*1850*/  @!P6 IMAD.MOV.U32 R5, RZ, RZ, R205 ;  /* 0x000000ffff05e224 */ /* 0x000fe200078e00cd */
[----:B------:R-:W-:Y:S02]  /*1860*/  LEA.HI.X.SX32 R207, R207, R2, 0x1, P2 ;  /* 0x00000002cfcf7211 */ /* 0x000fe400010f0eff */
[----:B------:R-:W-:Y:S01]  /*1870*/  PRMT R56, RZ, 0x7610, R56 ;  /* 0x00007610ff387816 */ /* 0x000fe20000000038 */
[C---:B-1----:R-:W-:Y:S01]  /*1880*/  IMAD R17, R106.reuse, 0x8c, RZ ;  /* 0x0000008c6a117824 */ /* 0x042fe200078e02ff */
[----:B------:R0:W2:Y:S01]  /*1890*/  @!P6 LDG.E.U16 R14, desc[UR20][R4.64] ;  /* 0x00000014040ee981 */ /* 0x0000a2000c1e1500 */
[----:B------:R-:W-:Y:S01]  /*18a0*/  ISETP.GE.U32.AND P2, PT, R15, 0x7fffff37, PT ;  /* 0x7fffff370f00780c */ /* 0x000fe20003f46070 */
[----:B------:R-:W-:Y:S02]  /*18b0*/  @!P3 IMAD.MOV.U32 R209, RZ, RZ, R207 ;  /* 0x000000ffffd1b224 */ /* 0x000fe400078e00cf */
[----:B------:R-:W-:Y:S01]  /*18c0*/  IMAD.SHL.U32 R90, R106, 0x2, RZ ;  /* 0x000000026a5a7824 */ /* 0x000fe200078e00ff */
[----:B------:R-:W-:Y:S01]  /*18d0*/  IADD3 R19, P6, PT, R17, R0, RZ ;  /* 0x0000000011137210 */ /* 0x000fe20007fde0ff */
[----:B------:R-:W-:Y:S01]  /*18e0*/  VIADD R15, R108, 0xfffffff7 ;  /* 0xfffffff76c0f7836 */ /* 0x000fe20000000000 */
[----:B------:R-:W2:Y:S01]  /*18f0*/  @!P3 LDG.E.U16 R21, desc[UR20][R208.64] ;  /* 0x00000014d015b981 */ /* 0x000ea2000c1e1500 */
[----:B------:R-:W-:Y:S01]  /*1900*/  PRMT R132, RZ, 0x7610, R132 ;  /* 0x00007610ff847816 */ /* 0x000fe20000000084 */
[C---:B------:R-:W-:Y:S01]  /*1910*/  IMAD R98, R106.reuse, 0x6, RZ ;  /* 0x000000066a627824 */ /* 0x040fe200078e02ff */
[----:B------:R-:W-:Y:S01]  /*1920*/  PRMT R125, RZ, 0x7610, R125 ;  /* 0x00007610ff7d7816 */ /* 0x000fe2000000007d */
[C---:B0-----:R-:W-:Y:S01]  /*1930*/  IMAD R5, R106.reuse, 0x8e, RZ ;  /* 0x0000008e6a057824 */ /* 0x041fe200078e02ff */
[----:B------:R-:W-:Y:S01]  /*1940*/  LEA.HI.X.SX32 R25, R7, R2, 0x1, P6 ;  /* 0x0000000207197211 */ /* 0x000fe200030f0eff */
[C---:B------:R-:W-:Y:S01]  /*1950*/  IMAD R7, R106.reuse, 0x47, RZ ;  /* 0x000000476a077824 */ /* 0x040fe200078e02ff */
[----:B------:R-:W-:Y:S01]  /*1960*/  ISETP.GE.U32.AND P3, PT, R15, 0x7fffff78, PT ;  /* 0x7fffff780f00780c */ /* 0x000fe20003f66070 */
[----:B------:R-:W-:Y:S01]  /*1970*/  IMAD R92, R106, 0x3, RZ ;  /* 0x000000036a5c7824 */ /* 0x000fe200078e02ff */
[----:B------:R-:W-:Y:S01]  /*1980*/  IADD3 R18, P6, PT, R5, R0, RZ ;  /* 0x0000000005127210 */ /* 0x000fe20007fde0ff */
[----:B------:R0:W-:Y:S01]  /*1990*/  STL [R1+0x64], R19 ;  /* 0x0000641301007387 */ /* 0x0001e20000100800 */
[----:B------:R-:W-:Y:S01]  /*19a0*/  PRMT R15, RZ, 0x7610, R15 ;  /* 0x00007610ff0f7816 */ /* 0x000fe2000000000f */
[----:B------:R-:W-:Y:S01]  /*19b0*/  @!P5 IMAD.MOV.U32 R4, RZ, RZ, R19 ;  /* 0x000000ffff04d224 */ /* 0x000fe200078e0013 */
[----:B------:R-:W-:Y:S01]  /*19c0*/  PRMT R131, RZ, 0x7610, R131 ;  /* 0x00007610ff837816 */ /* 0x000fe20000000083 */
[----:B------:R-:W-:-:S02]  /*19d0*/  @!P5 IMAD.MOV.U32 R5, RZ, RZ, R25 ;  /* 0x000000ffff05d224 */ /* 0x000fc400078e0019 */
[C---:B------:R-:W-:Y:S01]  /*19e0*/  IMAD R97, R106.reuse, 0xc, RZ ;  /* 0x0000000c6a617824 */ /* 0x040fe200078e02ff */
[----:B------:R-:W-:Y:S01]  /*19f0*/  PRMT R127, RZ, 0x7610, R127 ;  /* 0x00007610ff7f7816 */ /* 0x000fe2000000007f */
[----:B------:R-:W-:Y:S01]  /*1a00*/  IMAD R17, R106, 0x90, RZ ;  /* 0x000000906a117824 */ /* 0x000fe200078e02ff */
[----:B------:R1:W2:Y:S01]  /*1a10*/  @!P5 LDG.E.U16 R15, desc[UR20][R4.64] ;  /* 0x00000014040fd981 */ /* 0x0002a2000c1e1500 */
[----:B0-----:R-:W-:Y:S01]  /*1a20*/  LEA.HI.X.SX32 R19, R7, R2, 0x1, P6 ;  /* 0x0000000207137211 */ /* 0x001fe200030f0eff */
[----:B------:R-:W-:Y:S02]  /*1a30*/  VIADD R7, R108, 0xffffffdb ;  /* 0xffffffdb6c077836 */ /* 0x000fe40000000000 */
[C---:B------:R-:W-:Y:S01]  /*1a40*/  IMAD R188, R106.reuse, 0x1a, RZ ;  /* 0x0000001a6abc7824 */ /* 0x040fe200078e02ff */
[----:B------:R0:W-:Y:S01]  /*1a50*/  STL [R1+0x60], R25 ;  /* 0x0000601901007387 */ /* 0x0001e20000100800 */
[----:B------:R-:W-:Y:S01]  /*1a60*/  IADD3 R27, P6, PT, R17, R0, RZ ;  /* 0x00000000111b7210 */ /* 0x000fe20007fde0ff */
[----:B------:R-:W-:Y:S01]  /*1a70*/  IMAD R96, R106, 0xd, RZ ;  /* 0x0000000d6a607824 */ /* 0x000fe200078e02ff */
[----:B------:R-:W-:Y:S01]  /*1a80*/  PRMT R130, RZ, 0x7610, R130 ;  /* 0x00007610ff827816 */ /* 0x000fe20000000082 */
[----:B------:R-:W-:Y:S01]  /*1a90*/  STL [R1+0x6c], R18 ;  /* 0x00006c1201007387 */ /* 0x000fe20000100800 */
[----:B-1----:R-:W-:-:S02]  /*1aa0*/  @!P4 IMAD.MOV.U32 R4, RZ, RZ, R18 ;  /* 0x000000ffff04c224 */ /* 0x002fc400078e0012 */
[C---:B------:R-:W-:Y:S01]  /*1ab0*/  IMAD R190, R106.reuse, 0x34, RZ ;  /* 0x000000346abe7824 */ /* 0x040fe200078e02ff */
[----:B------:R-:W-:Y:S01]  /*1ac0*/  PRMT R129, RZ, 0x7610, R129 ;  /* 0x00007610ff817816 */ /* 0x000fe20000000081 */
[----:B------:R-:W-:Y:S01]  /*1ad0*/  @!P4 IMAD.MOV.U32 R5, RZ, RZ, R19 ;  /* 0x000000ffff05c224 */ /* 0x000fe200078e0013 */
[----:B------:R1:W-:Y:S01]  /*1ae0*/  STL [R1+0x68], R19 ;  /* 0x0000681301007387 */ /* 0x0003e20000100800 */
[----:B0-----:R-:W-:Y:S01]  /*1af0*/  IMAD R25, R106, 0x48, RZ ;  /* 0x000000486a197824 */ /* 0x001fe200078e02ff */
[----:B------:R-:W-:Y:S01]  /*1b00*/  PRMT R128, RZ, 0x7610, R128 ;  /* 0x00007610ff807816 */ /* 0x000fe20000000080 */
[----:B------:R-:W-:Y:S01]  /*1b10*/  VIADD R16, R108, 0xfffffff6 ;  /* 0xfffffff66c107836 */ /* 0x000fe20000000000 */
[----:B------:R0:W2:Y:S01]  /*1b20*/  @!P4 LDG.E.U16 R39, desc[UR20][R4.64] ;  /* 0x000000140427c981 */ /* 0x0000a2000c1e1500 */
[----:B------:R-:W-:Y:S01]  /*1b30*/  ISETP.GE.U32.AND P4, PT, R7, 0x7fffff5c, PT ;  /* 0x7fffff5c0700780c */ /* 0x000fe20003f86070 */
[C---:B------:R-:W-:Y:S01]  /*1b40*/  IMAD R7, R106.reuse, 0x49, RZ ;  /* 0x000000496a077824 */ /* 0x040fe200078e02ff */
[----:B------:R-:W-:Y:S01]  /*1b50*/  LEA.HI.X.SX32 R29, R25, R2, 0x1, P6 ;  /* 0x00000002191d7211 */ /* 0x000fe200030f0eff */
[C---:B------:R-:W-:Y:S01]  /*1b60*/  IMAD R243, R106.reuse, 0x35, RZ ;  /* 0x000000356af37824 */ /* 0x040fe200078e02ff */
[----:B------:R-:W-:Y:S01]  /*1b70*/  PRMT R30, RZ, 0x7610, R30 ;  /* 0x00007610ff1e7816 */ /* 0x000fe2000000001e */
[----:B-1----:R-:W-:Y:S01]  /*1b80*/  IMAD R19, R106, 0x92, RZ ;  /* 0x000000926a137824 */ /* 0x002fe200078e02ff */
[----:B------:R-:W-:Y:S01]  /*1b90*/  ISETP.GE.U32.AND P5, PT, R16, 0x7fffff77, PT ;  /* 0x7fffff771000780c */ /* 0x000fe20003fa6070 */
[----:B------:R1:W-:Y:S01]  /*1ba0*/  STL [R1+0x74], R27 ;  /* 0x0000741b01007387 */ /* 0x0003e20000100800 */
[----:B------:R-:W-:-:S02]  /*1bb0*/  PRMT R16, RZ, 0x7610, R16 ;  /* 0x00007610ff107816 */ /* 0x000fc40000000010 */
[----:B------:R-:W-:Y:S02]  /*1bc0*/  PRMT R126, RZ, 0x7610, R126 ;  /* 0x00007610ff7e7816 */ /* 0x000fe4000000007e */
[----:B------:R-:W-:Y:S01]  /*1bd0*/  PRMT R57, RZ, 0x7610, R57 ;  /* 0x00007610ff397816 */ /* 0x000fe20000000039 */
[----:B------:R-:W-:Y:S01]  /*1be0*/  IMAD R245, R106, 0x36, RZ ;  /* 0x000000366af57824 */ /* 0x000fe200078e02ff */
[----:B------:R-:W-:Y:S01]  /*1bf0*/  IADD3 R18, P6, PT, R19, R0, RZ ;  /* 0x0000000013127210 */ /* 0x000fe20007fde0ff */
[----:B0-----:R-:W-:Y:S01]  /*1c00*/  @!P0 IMAD.MOV.U32 R4, RZ, RZ, R27 ;  /* 0x000000ffff048224 */ /* 0x001fe200078e001b */
[----:B------:R-:W-:Y:S01]  /*1c10*/  PRMT R113, RZ, 0x7610, R113 ;  /* 0x00007610ff717816 */ /* 0x000fe20000000071 */
[----:B------:R-:W-:Y:S01]  /*1c20*/  @!P0 IMAD.MOV.U32 R5, RZ, RZ, R29 ;  /* 0x000000ffff058224 */ /* 0x000fe200078e001d */
[----:B-1----:R-:W-:Y:S01]  /*1c30*/  LEA.HI.X.SX32 R27, R7, R2, 0x1, P6 ;  /* 0x00000002071b7211 */ /* 0x002fe200030f0eff */
[----:B------:R-:W-:Y:S02]  /*1c40*/  VIADD R17, R108, 0xffffffda ;  /* 0xffffffda6c117836 */ /* 0x000fe40000000000 */
[C---:B------:R-:W-:Y:S01]  /*1c50*/  IMAD R191, R106.reuse, 0x1b, RZ ;  /* 0x0000001b6abf7824 */ /* 0x040fe200078e02ff */
[----:B------:R0:W2:Y:S01]  /*1c60*/  @!P0 LDG.E.U16 R16, desc[UR20][R4.64] ;  /* 0x0000001404108981 */ /* 0x0000a2000c1e1500 */
[----:B------:R-:W-:Y:S01]  /*1c70*/  IMAD.SHL.U32 R7, R106, 0x8, RZ ;  /* 0x000000086a077824 */ /* 0x000fe200078e00ff */
[----:B------:R-:W-:Y:S01]  /*1c80*/  ISETP.GE.U32.AND P0, PT, R17, 0x7fffff5b, PT ;  /* 0x7fffff5b1100780c */ /* 0x000fe20003f06070 */
[----:B------:R-:W-:Y:S01]  /*1c90*/  VIADD R17, R108, 0xffffffb5 ;  /* 0xffffffb56c117836 */ /* 0x000fe20000000000 */
[C---:B------:R-:W-:Y:S01]  /*1ca0*/  LEA R71, P6, R106.reuse, R0, 0x4 ;  /* 0x000000006a477211 */ /* 0x040fe200078c20ff */
[----:B------:R-:W-:Y:S01]  /*1cb0*/  IMAD R19, R106, 0x12, RZ ;  /* 0x000000126a137824 */ /* 0x000fe200078e02ff */
[----:B------:R-:W-:-:S02]  /*1cc0*/  PRMT R112, RZ, 0x7610, R112 ;  /* 0x00007610ff707816 */ /* 0x000fc40000000070 */
[----:B------:R-:W-:Y:S02]  /*1cd0*/  PRMT R58, RZ, 0x7610, R58 ;  /* 0x00007610ff3a7816 */ /* 0x000fe4000000003a */
[----:B------:R-:W-:Y:S01]  /*1ce0*/  PRMT R111, RZ, 0x7610, R111 ;  /* 0x00007610ff6f7816 */ /* 0x000fe2000000006f */
[----:B0-----:R-:W-:Y:S02]  /*1cf0*/  @!P2 IMAD.MOV.U32 R4, RZ, RZ, R18 ;  /* 0x000000ffff04a224 */ /* 0x001fe400078e0012 */
[----:B------:R-:W-:Y:S01]  /*1d00*/  IMAD R247, R106, 0x37, RZ ;  /* 0x000000376af77824 */ /* 0x000fe200078e02ff */
[----:B------:R-:W-:Y:S01]  /*1d10*/  PRMT R31, RZ, 0x7610, R31 ;  /* 0x00007610ff1f7816 */ /* 0x000fe2000000001f */
[----:B------:R-:W-:Y:S01]  /*1d20*/  @!P2 IMAD.MOV.U32 R5, RZ, RZ, R27 ;  /* 0x000000ffff05a224 */ /* 0x000fe200078e001b */
[----:B------:R-:W-:Y:S02]  /*1d30*/  LEA.HI.X.SX32 R72, R7, R2, 0x1, P6 ;  /* 0x0000000207487211 */ /* 0x000fe400030f0eff */
[----:B------:R-:W-:-:S02]  /*1d40*/  PRMT R63, RZ, 0x7610, R63 ;  /* 0x00007610ff3f7816 */ /* 0x000fc4000000003f */
[----:B------:R-:W-:Y:S01]  /*1d50*/  PRMT R59, RZ, 0x7610, R59 ;  /* 0x00007610ff3b7816 */ /* 0x000fe2000000003b */
[----:B------:R0:W2:Y:S01]  /*1d60*/  @!P2 LDG.E.U16 R40, desc[UR20][R4.64] ;  /* 0x000000140428a981 */ /* 0x0000a2000c1e1500 */
[----:B------:R-:W-:Y:S01]  /*1d70*/  ISETP.GE.U32.AND P2, PT, R17, 0x7fffff36, PT ;  /* 0x7fffff361100780c */ /* 0x000fe20003f46070 */
[----:B------:R-:W-:Y:S01]  /*1d80*/  IMAD R17, R106, 0x9, RZ ;  /* 0x000000096a117824 */ /* 0x000fe200078e02ff */
[----:B------:R-:W-:Y:S01]  /*1d90*/  IADD3 R73, P6, PT, R19, R0, RZ ;  /* 0x0000000013497210 */ /* 0x000fe20007fde0ff */
[----:B------:R-:W-:Y:S02]  /*1da0*/  VIADD R7, R108, 0xffffffb4 ;  /* 0xffffffb46c077836 */ /* 0x000fe40000000000 */
[C---:B------:R-:W-:Y:S01]  /*1db0*/  IMAD R250, R106.reuse, 0x70, RZ ;  /* 0x000000706afa7824 */ /* 0x040fe200078e02ff */
[----:B------:R-:W-:Y:S01]  /*1dc0*/  LEA.HI.X.SX32 R74, R17, R2, 0x1, P6 ;  /* 0x00000002114a7211 */ /* 0x000fe200030f0eff */
[----:B------:R-:W-:Y:S01]  /*1dd0*/  IMAD R194, R106, 0x38, RZ ;  /* 0x000000386ac27824 */ /* 0x000fe200078e02ff */
[----:B------:R-:W-:Y:S01]  /*1de0*/  PRMT R60, RZ, 0x7610, R60 ;  /* 0x00007610ff3c7816 */ /* 0x000fe2000000003c */
[----:B0-----:R-:W-:Y:S01]  /*1df0*/  @!P3 IMAD.MOV.U32 R4, RZ, RZ, R71 ;  /* 0x000000ffff04b224 */ /* 0x001fe200078e0047 */
[----:B------:R-:W-:Y:S01]  /*1e00*/  PRMT R65, RZ, 0x7610, R65 ;  /* 0x00007610ff417816 */ /* 0x000fe20000000041 */
[----:B------:R-:W-:-:S02]  /*1e10*/  @!P3 IMAD.MOV.U32 R5, RZ, RZ, R72 ;  /* 0x000000ffff05b224 */ /* 0x000fc400078e0048 */
[----:B------:R-:W-:Y:S01]  /*1e20*/  IMAD R251, R106, 0x39, RZ ;  /* 0x000000396afb7824 */ /* 0x000fe200078e02ff */
[----:B------:R-:W-:Y:S02]  /*1e30*/  PRMT R32, RZ, 0x7610, R32 ;  /* 0x00007610ff207816 */ /* 0x000fe40000000020 */
[----:B------:R-:W-:Y:S01]  /*1e40*/  PRMT R110, RZ, 0x7610, R110 ;  /* 0x00007610ff6e7816 */ /* 0x000fe2000000006e */
[----:B------:R0:W2:Y:S01]  /*1e50*/  @!P3 LDG.E.U16 R23, desc[UR20][R4.64] ;  /* 0x000000140417b981 */ /* 0x0000a2000c1e1500 */
[----:B------:R-:W-:Y:S01]  /*1e60*/  ISETP.GE.U32.AND P3, PT, R7, 0x7fffff35, PT ;  /* 0x7fffff350700780c */ /* 0x000fe20003f66070 */
[----:B------:R-:W-:Y:S01]  /*1e70*/  VIADD R7, R108, 0xffffffed ;  /* 0xffffffed6c077836 */ /* 0x000fe20000000000 */
[----:B------:R-:W-:Y:S02]  /*1e80*/  IADD3 R210, P6, PT, R25, R0, RZ ;  /* 0x0000000019d27210 */ /* 0x000fe40007fde0ff */
[----:B------:R-:W-:Y:S01]  /*1e90*/  PRMT R61, RZ, 0x7610, R61 ;  /* 0x00007610ff3d7816 */ /* 0x000fe2000000003d */
[C---:B------:R-:W-:Y:S01]  /*1ea0*/  IMAD R102, R106.reuse, 0xe, RZ ;  /* 0x0000000e6a667824 */ /* 0x040fe200078e02ff */
[----:B------:R-:W-:Y:S01]  /*1eb0*/  PRMT R62, RZ, 0x7610, R62 ;  /* 0x00007610ff3e7816 */ /* 0x000fe2000000003e */
[----:B------:R-:W-:-:S02]  /*1ec0*/  IMAD R100, R106, 0x7, RZ ;  /* 0x000000076a647824 */ /* 0x000fc400078e02ff */
[C---:B------:R-:W-:Y:S02]  /*1ed0*/  IMAD R101, R106.reuse, 0x1c, RZ ;  /* 0x0000001c6a657824 */ /* 0x040fe400078e02ff */
[C---:B------:R-:W-:Y:S01]  /*1ee0*/  IMAD R195, R106.reuse, 0x1d, RZ ;  /* 0x0000001d6ac37824 */ /* 0x040fe200078e02ff */
[----:B------:R-:W-:Y:S01]  /*1ef0*/  PRMT R34, RZ, 0x7610, R34 ;  /* 0x00007610ff227816 */ /* 0x000fe20000000022 */
[----:B0-----:R-:W-:Y:S01]  /*1f00*/  @!P5 IMAD.MOV.U32 R4, RZ, RZ, R73 ;  /* 0x000000ffff04d224 */ /* 0x001fe200078e0049 */
[----:B------:R-:W-:Y:S01]  /*1f10*/  PRMT R105, RZ, 0x7610, R105 ;  /* 0x00007610ff697816 */ /* 0x000fe20000000069 */
[----:B------:R-:W-:Y:S01]  /*1f20*/  @!P5 IMAD.MOV.U32 R5, RZ, RZ, R74 ;  /* 0x000000ffff05d224 */ /* 0x000fe200078e004a */
[----:B------:R-:W-:Y:S02]  /*1f30*/  PRMT R67, RZ, 0x7610, R67 ;  /* 0x00007610ff437816 */ /* 0x000fe40000000043 */
[----:B------:R-:W-:Y:S02]  /*1f40*/  PRMT R114, RZ, 0x7610, R114 ;  /* 0x00007610ff727816 */ /* 0x000fe40000000072 */
[----:B------:R-:W-:Y:S01]  /*1f50*/  PRMT R115, RZ, 0x7610, R115 ;  /* 0x00007610ff737816 */ /* 0x000fe20000000073 */
[----:B------:R0:W2:Y:S01]  /*1f60*/  @!P5 LDG.E.U16 R22, desc[UR20][R4.64] ;  /* 0x000000140416d981 */ /* 0x0000a2000c1e1500 */
[----:B------:R-:W-:Y:S01]  /*1f70*/  ISETP.GE.U32.AND P5, PT, R7, 0x7fffff6e, PT ;  /* 0x7fffff6e0700780c */ /* 0x000fe20003fa6070 */
[----:B------:R-:W-:Y:S01]  /*1f80*/  IMAD R7, R106, 0x4a, RZ ;  /* 0x0000004a6a077824 */ /* 0x000fe200078e02ff */
[----:B------:R-:W-:Y:S01]  /*1f90*/  LEA.HI.X.SX32 R209, R75, R2, 0x1, P6 ;  /* 0x000000024bd17211 */ /* 0x000fe200030f0eff */
[----:B------:R-:W-:Y:S01]  /*1fa0*/  STL [R1+0x70], R29 ;  /* 0x0000701d01007387 */ /* 0x000fe20000100800 */
[----:B------:R-:W-:-:S02]  /*1fb0*/  PRMT R25, RZ, 0x7610, R25 ;  /* 0x00007610ff197816 */ /* 0x000fc40000000019 */
[----:B------:R-:W-:Y:S01]  /*1fc0*/  PRMT R117, RZ, 0x7610, R117 ;  /* 0x00007610ff757816 */ /* 0x000fe20000000075 */
[----:B------:R-:W-:Y:S01]  /*1fd0*/  IMAD R197, R106, 0x1e, RZ ;  /* 0x0000001e6ac57824 */ /* 0x000fe200078e02ff */
[----:B------:R-:W-:Y:S01]  /*1fe0*/  IADD3 R212, P6, PT, R7, R0, RZ ;  /* 0x0000000007d47210 */ /* 0x000fe20007fde0ff */
[----:B0-----:R-:W-:Y:S01]  /*1ff0*/  @!P4 IMAD.MOV.U32 R4, RZ, RZ, R210 ;  /* 0x000000ffff04c224 */ /* 0x001fe200078e00d2 */
[----:B------:R-:W-:Y:S01]  /*2000*/  STL [R1+0x7c], R18 ;  /* 0x00007c1201007387 */ /* 0x000fe20000100800 */
[----:B------:R-:W-:Y:S01]  /*2010*/  @!P4 IMAD.MOV.U32 R5, RZ, RZ, R209 ;  /* 0x000000ffff05c224 */ /* 0x000fe200078e00d1 */
[----:B------:R-:W-:Y:S01]  /*2020*/  LEA.HI.X.SX32 R211, R211, R2, 0x1, P6 ;  /* 0x00000002d3d37211 */ /* 0x000fe200030f0eff */
[----:B------:R-:W-:Y:S01]  /*2030*/  VIADD R17, R108, 0xffffffec ;  /* 0xffffffec6c117836 */ /* 0x000fe20000000000 */
[----:B------:R0:W-:Y:S01]  /*2040*/  STL [R1+0x78], R27 ;  /* 0x0000781b01007387 */ /* 0x0001e20000100800 */
[----:B------:R-:W-:Y:S01]  /*2050*/  PRMT R116, RZ, 0x7610, R116 ;  /* 0x00007610ff747816 */ /* 0x000fe20000000074 */
[----:B------:R-:W-:Y:S01]  /*2060*/  IMAD R198, R106, 0x3c, RZ ;  /* 0x0000003c6ac67824 */ /* 0x000fe200078e02ff */
[----:B------:R-:W1:Y:S01]  /*2070*/  LDCU UR11, c[0x0][0x3b0] ;  /* 0x00007600ff0b77ac */ /* 0x000e620008000800 */
[----:B------:R1:W2:Y:S01]  /*2080*/  @!P4 LDG.E.U16 R25, desc[UR20][R4.64] ;  /* 0x000000140419c981 */ /* 0x0002a2000c1e1500 */
[----:B------:R-:W-:Y:S01]  /*2090*/  ISETP.GE.U32.AND P4, PT, R17, 0x7fffff6d, PT ;  /* 0x7fffff6d1100780c */ /* 0x000fe20003f86070 */
[----:B------:R-:W-:-:S02]  /*20a0*/  @!P0 IMAD.MOV.U32 R213, RZ, RZ, R211 ;  /* 0x000000ffffd58224 */ /* 0x000fc400078e00d3 */
[----:B0-----:R-:W-:-:S03]  /*20b0*/  IMAD R27, R106, 0x94, RZ ;  /* 0x000000946a1b7824 */ /* 0x001fc600078e02ff */
[----:B------:R0:W2:Y:S01]  /*20c0*/  @!P0 LDG.E.U16 R24, desc[UR20][R212.64] ;  /* 0x00000014d4188981 */ /* 0x0000a2000c1e1500 */
[----:B------:R-:W-:Y:S01]  /*20d0*/  VIADD R17, R108, 0xffffffb3 ;  /* 0xffffffb36c117836 */ /* 0x000fe20000000000 */
[----:B------:R-:W-:-:S04]  /*20e0*/  IADD3 R18, P6, PT, R27, R0, RZ ;  /* 0x000000001b127210 */ /* 0x000fc80007fde0ff */
[----:B------:R-:W-:Y:S01]  /*20f0*/  ISETP.GE.U32.AND P0, PT, R17, 0x7fffff34, PT ;  /* 0x7fffff341100780c */ /* 0x000fe20003f06070 */
[C---:B------:R-:W-:Y:S01]  /*2100*/  IMAD R17, R106.reuse, 0x96, RZ ;  /* 0x000000966a117824 */ /* 0x040fe200078e02ff */
[----:B------:R-:W-:Y:S01]  /*2110*/  LEA.HI.X.SX32 R29, R7, R2, 0x1, P6 ;  /* 0x00000002071d7211 */ /* 0x000fe200030f0eff */
[----:B------:R-:W-:Y:S01]  /*2120*/  STL [R1+0x84], R18 ;  /* 0x0000841201007387 */ /* 0x000fe20000100800 */
[----:B------:R-:W-:-:S03]  /*2130*/  IMAD R7, R106, 0x4b, RZ ;  /* 0x0000004b6a077824 */ /* 0x000fc600078e02ff */
[----:B------:R3:W-:Y:S01]  /*2140*/  STL [R1+0x80], R29 ;  /* 0x0000801d01007387 */ /* 0x0007e20000100800 */
[----:B-1----:R-:W-:Y:S02]  /*2150*/  @!P2 IMAD.MOV.U32 R5, RZ, RZ, R29 ;  /* 0x000000ffff05a224 */ /* 0x002fe400078e001d */
[----:B------:R-:W-:Y:S02]  /*2160*/  @!P2 IMAD.MOV.U32 R4, RZ, RZ, R18 ;  /* 0x000000ffff04a224 */ /* 0x000fe400078e0012 */
[----:B0-----:R-:W-:-:S03]  /*2170*/  IMAD R213, R106, 0x26, RZ ;  /* 0x000000266ad57824 */ /* 0x001fc600078e02ff */
[----:B------:R0:W2:Y:S01]  /*2180*/  @!P2 LDG.E.U16 R26, desc[UR20][R4.64] ;  /* 0x00000014041aa981 */ /* 0x0000a2000c1e1500 */
[----:B---3--:R-:W-:-:S04]  /*2190*/  IADD3 R29, P6, PT, R17, R0, RZ ;  /* 0x00000000111d7210 */ /* 0x008fc80007fde0ff */
[----:B------:R-:W-:Y:S02]  /*21a0*/  LEA.HI.X.SX32 R33, R7, R2, 0x1, P6 ;  /* 0x0000000207217211 */ /* 0x000fe400030f0eff */
[----:B------:R-:W-:Y:S01]  /*21b0*/  IADD3 R75, P2, PT, R75, R0, RZ ;  /* 0x000000004b4b7210 */ /* 0x000fe20007f5e0ff */
[----:B0-----:R-:W-:Y:S02]  /*21c0*/  @!P3 IMAD.MOV.U32 R4, RZ, RZ, R29 ;  /* 0x000000ffff04b224 */ /* 0x001fe400078e001d */
[----:B------:R-:W-:Y:S01]  /*21d0*/  @!P3 IMAD.MOV.U32 R5, RZ, RZ, R33 ;  /* 0x000000ffff05b224 */ /* 0x000fe200078e0021 */
[----:B------:R-:W-:Y:S01]  /*21e0*/  LEA.HI.X.SX32 R76, R19, R2, 0x1, P2 ;  /* 0x00000002134c7211 */ /* 0x000fe200010f0eff */
[----:B------:R-:W-:Y:S02]  /*21f0*/  VIADD R17, R108, 0xffffffd9 ;  /* 0xffffffd96c117836 */ /* 0x000fe40000000000 */
[----:B------:R-:W-:Y:S01]  /*2200*/  IMAD R7, R106, 0x13, RZ ;  /* 0x000000136a077824 */ /* 0x000fe200078e02ff */
[----:B------:R0:W3:Y:S01]  /*2210*/  @!P3 LDG.E.U16 R41, desc[UR20][R4.64] ;  /* 0x000000140429b981 */ /* 0x0000e2000c1e1500 */
[----:B------:R-:W-:-:S02]  /*2220*/  IADD3 R77, P3, PT, R213, R0, RZ ;  /* 0x00000000d54d7210 */ /* 0x000fc40007f7e0ff */
[----:B------:R-:W-:Y:S01]  /*2230*/  ISETP.GE.U32.AND P6, PT, R17, 0x7fffff5a, PT ;  /* 0x7fffff5a1100780c */ /* 0x000fe20003fc6070 */
[C---:B------:R-:W-:Y:S01]  /*2240*/  VIADD R17, R108.reuse, 0xffffffd8 ;  /* 0xffffffd86c117836 */ /* 0x040fe20000000000 */
[----:B------:R-:W-:Y:S01]  /*2250*/  LEA.HI.X.SX32 R78, R7, R2, 0x1, P3 ;  /* 0x00000002074e7211 */ /* 0x000fe200018f0eff */
[----:B0-----:R-:W-:Y:S02]  /*2260*/  @!P5 IMAD.MOV.U32 R4, RZ, RZ, R75 ;  /* 0x000000ffff04d224 */ /* 0x001fe400078e004b */
[----:B------:R-:W-:Y:S01]  /*2270*/  @!P5 IMAD.MOV.U32 R5, RZ, RZ, R76 ;  /* 0x000000ffff05d224 */ /* 0x000fe200078e004c */
[----:B------:R-:W-:Y:S01]  /*2280*/  PRMT R27, RZ, 0x7610, R27 ;  /* 0x00007610ff1b7816 */ /* 0x000fe2000000001b */
[----:B------:R-:W-:-:S03]  /*2290*/  VIADD R18, R108, 0xffffffb2 ;  /* 0xffffffb26c127836 */ /* 0x000fc60000000000 */
[----:B------:R0:W2:Y:S01]  /*22a0*/  @!P5 LDG.E.U16 R28, desc[UR20][R4.64] ;  /* 0x00000014041cd981 */ /* 0x0000a2000c1e1500 */
[----:B------:R-:W-:Y:S01]  /*22b0*/  ISETP.GE.U32.AND P5, PT, R17, 0x7fffff59, PT ;  /* 0x7fffff591100780c */ /* 0x000fe20003fa6070 */
[C---:B------:R-:W-:Y:S02]  /*22c0*/  IMAD R17, R106.reuse, 0x4c, RZ ;  /* 0x0000004c6a117824 */ /* 0x040fe400078e02ff */
[----:B------:R-:W-:Y:S01]  /*22d0*/  IMAD R19, R106, 0x98, RZ ;  /* 0x000000986a137824 */ /* 0x000fe200078e02ff */
[----:B------:R-:W-:Y:S01]  /*22e0*/  ISETP.GE.U32.AND P2, PT, R18, 0x7fffff33, PT ;  /* 0x7fffff331200780c */ /* 0x000fe20003f46070 */
[----:B0-----:R-:W-:Y:S02]  /*22f0*/  @!P4 IMAD.MOV.U32 R4, RZ, RZ, R77 ;  /* 0x000000ffff04c224 */ /* 0x001fe400078e004d */
[----:B------:R-:W-:Y:S01]  /*2300*/  @!P4 IMAD.MOV.U32 R5, RZ, RZ, R78 ;  /* 0x000000ffff05c224 */ /* 0x000fe200078e004e */
[----:B------:R-:W-:Y:S01]  /*2310*/  IADD3 R214, P3, PT, R17, R0, RZ ;  /* 0x0000000011d67210 */ /* 0x000fe20007f7e0ff */
[----:B------:R-:W-:-:S03]  /*2320*/  VIADD R7, R108, 0xffffffb1 ;  /* 0xffffffb16c077836 */ /* 0x000fc60000000000 */
[----:B------:R0:W2:Y:S01]  /*2330*/  @!P4 LDG.E.U16 R27, desc[UR20][R4.64] ;  /* 0x00000014041bc981 */ /* 0x0000a2000c1e1500 */
[----:B------:R-:W-:Y:S01]  /*2340*/  IADD3 R18, P4, PT, R19, R0, RZ ;  /* 0x0000000013127210 */ /* 0x000fe20007f9e0ff */
[C---:B------:R-:W-:Y:S01]  /*2350*/  IMAD R19, R106.reuse, 0x9a, RZ ;  /* 0x0000009a6a137824 */ /* 0x040fe200078e02ff */
[-C--:B------:R-:W-:Y:S01]  /*2360*/  LEA.HI.X.SX32 R213, R213, R2.reuse, 0x1, P3 ;  /* 0x00000002d5d57211 */ /* 0x080fe200018f0eff */
[----:B------:R-:W-:Y:S01]  /*2370*/  STL [R1+0x8c], R29 ;  /* 0x00008c1d01007387 */ /* 0x000fe20000100800 */
[----:B------:R-:W-:Y:S01]  /*2380*/  ISETP.GE.U32.AND P3, PT, R7, 0x7fffff32, PT ;  /* 0x7fffff320700780c */ /* 0x000fe20003f66070 */
[----:B------:R-:W-:Y:S02]  /*2390*/  IMAD R7, R106, 0x4d, RZ ;  /* 0x0000004d6a077824 */ /* 0x000fe400078e02ff */
[----:B------:R1:W-:Y:S01]  /*23a0*/  STL [R1+0x88], R33 ;  /* 0x0000882101007387 */ /* 0x0003e20000100800 */
[----:B0-----:R-:W-:Y:S01]  /*23b0*/  @!P0 IMAD.MOV.U32 R4, RZ, RZ, R18 ;  /* 0x000000ffff048224 */ /* 0x001fe200078e0012 */
[----:B-1----:R-:W-:-:S02]  /*23c0*/  LEA.HI.X.SX32 R33, R17, R2, 0x1, P4 ;  /* 0x0000000211217211 */ /* 0x002fc400020f0eff */
[----:B------:R-:W-:-:S03]  /*23d0*/  IADD3 R29, P4, PT, R19, R0, RZ ;  /* 0x00000000131d7210 */ /* 0x000fc60007f9e0ff */
[----:B------:R-:W-:Y:S01]  /*23e0*/  @!P0 IMAD.MOV.U32 R5, RZ, RZ, R33 ;  /* 0x000000ffff058224 */ /* 0x000fe200078e0021 */
[----:B------:R-:W-:Y:S01]  /*23f0*/  LEA.HI.X.SX32 R19, R7, R2, 0x1, P4 ;  /* 0x0000000207137211 */ /* 0x000fe200020f0eff */
[----:B------:R-:W-:-:S03]  /*2400*/  IMAD R7, R106, 0x4e, RZ ;  /* 0x0000004e6a077824 */ /* 0x000fc600078e02ff */
[----:B------:R0:W2:Y:S01]  /*2410*/  @!P0 LDG.E.U16 R43, desc[UR20][R4.64] ;  /* 0x00000014042b8981 */ /* 0x0000a2000c1e1500 */
[----:B------:R-:W-:-:S03]  /*2420*/  VIADD R17, R108, 0xffffffb0 ;  /* 0xffffffb06c117836 */ /* 0x000fc60000000000 */
[----:B------:R-:W-:Y:S01]  /*2430*/  STL [R1+0x94], R18 ;  /* 0x0000941201007387 */ /* 0x000fe20000100800 */
[----:B0-----:R-:W-:Y:S02]  /*2440*/  @!P2 IMAD.MOV.U32 R4, RZ, RZ, R29 ;  /* 0x000000ffff04a224 */ /* 0x001fe400078e001d */
[----:B------:R-:W-:Y:S01]  /*2450*/  @!P2 IMAD.MOV.U32 R5, RZ, RZ, R19 ;  /* 0x000000ffff05a224 */ /* 0x000fe200078e0013 */
[----:B------:R-:W-:Y:S04]  /*2460*/  STL [R1+0x90], R33 ;  /* 0x0000902101007387 */ /* 0x000fe80000100800 */
[----:B------:R-:W-:Y:S04]  /*2470*/  STL [R1+0x9c], R29 ;  /* 0x00009c1d01007387 */ /* 0x000fe80000100800 */
[----:B------:R0:W2:Y:S01]  /*2480*/  @!P2 LDG.E.U16 R42, desc[UR20][R4.64] ;  /* 0x00000014042aa981 */ /* 0x0000a2000c1e1500 */
[----:B------:R-:W-:-:S03]  /*2490*/  IADD3 R216, P2, PT, R7, R0, RZ ;  /* 0x0000000007d87210 */ /* 0x000fc60007f5e0ff */
[----:B------:R1:W-:Y:S01]  /*24a0*/  STL [R1+0x98], R19 ;  /* 0x0000981301007387 */ /* 0x0003e20000100800 */
[----:B------:R-:W-:Y:S01]  /*24b0*/  ISETP.GE.U32.AND P0, PT, R17, 0x7fffff31, PT ;  /* 0x7fffff311100780c */ /* 0x000fe20003f06070 */
[----:B------:R-:W-:Y:S02]  /*24c0*/  VIADD R17, R108, 0xffffffae ;  /* 0xffffffae6c117836 */ /* 0x000fe40000000000 */
[----:B0-----:R-:W-:Y:S02]  /*24d0*/  @!P6 IMAD.MOV.U32 R4, RZ, RZ, R214 ;  /* 0x000000ffff04e224 */ /* 0x001fe400078e00d6 */
[----:B------:R-:W-:Y:S02]  /*24e0*/  @!P6 IMAD.MOV.U32 R5, RZ, RZ, R213 ;  /* 0x000000ffff05e224 */ /* 0x000fe400078e00d5 */
[----:B-1----:R-:W-:Y:S01]  /*24f0*/  IMAD R19, R106, 0x9c, RZ ;  /* 0x0000009c6a137824 */ /* 0x002fe200078e02ff */
[----:B------:R-:W-:Y:S01]  /*2500*/  LEA.HI.X.SX32 R215, R215, R2, 0x1, P2 ;  /* 0x00000002d7d77211 */ /* 0x000fe200010f0eff */
[C---:B------:R-:W-:Y:S01]  /*2510*/  VIADD R18, R108.reuse, 0xffffffaf ;  /* 0xffffffaf6c127836 */ /* 0x040fe20000000000 */
[----:B------:R0:W2:Y:S02]  /*2520*/  @!P6 LDG.E.U16 R45, desc[UR20][R4.64] ;  /* 0x00000014042de981 */ /* 0x0000a4000c1e1500 */
[----:B------:R-:W-:Y:S01]  /*2530*/  IADD3 R29, P6, PT, R19, R0, RZ ;  /* 0x00000000131d7210 */ /* 0x000fe20007fde0ff */
[----:B------:R-:W-:Y:S01]  /*2540*/  @!P5 IMAD.MOV.U32 R217, RZ, RZ, R215 ;  /* 0x000000ffffd9d224 */ /* 0x000fe200078e00d7 */
[----:B------:R-:W-:Y:S01]  /*2550*/  ISETP.GE.U32.AND P2, PT, R17, 0x7fffff2f, PT ;  /* 0x7fffff2f1100780c */ /* 0x000fe20003f46070 */
[----:B------:R-:W-:Y:S01]  /*2560*/  VIADD R17, R108, 0xffffffd7 ;  /* 0xffffffd76c117836 */ /* 0x000fe20000000000 */
[----:B------:R-:W-:Y:S01]  /*2570*/  LEA.HI.X.SX32 R33, R7, R2, 0x1, P6 ;  /* 0x0000000207217211 */ /* 0x000fe200030f0eff */
[----:B0-----:R-:W-:Y:S01]  /*2580*/  IMAD R5, R106, 0x9e, RZ ;  /* 0x0000009e6a057824 */ /* 0x001fe200078e02ff */
[----:B------:R-:W-:Y:S01]  /*2590*/  ISETP.GE.U32.AND P4, PT, R18, 0x7fffff30, PT ;  /* 0x7fffff301200780c */ /* 0x000fe20003f86070 */
[----:B------:R-:W-:Y:S01]  /*25a0*/  IMAD R7, R106, 0x4f, RZ ;  /* 0x0000004f6a077824 */ /* 0x000fe200078e02ff */
[----:B------:R-:W2:Y:S02]  /*25b0*/  @!P5 LDG.E.U16 R44, desc[UR20][R216.64] ;  /* 0x00000014d82cd981 */ /* 0x000ea4000c1e1500 */
[----:B------:R-:W-:Y:S01]  /*25c0*/  IADD3 R18, P6, PT, R5, R0, RZ ;  /* 0x0000000005127210 */ /* 0x000fe20007fde0ff */
[----:B------:R-:W-:Y:S01]  /*25d0*/  @!P3 IMAD.MOV.U32 R4, RZ, RZ, R29 ;  /* 0x000000ffff04b224 */ /* 0x000fe200078e001d */
[----:B------:R-:W-:Y:S01]  /*25e0*/  ISETP.GE.U32.AND P5, PT, R17, 0x7fffff58, PT ;  /* 0x7fffff581100780c */ /* 0x000fe20003fa6070 */
[----:B------:R0:W-:Y:S01]  /*25f0*/  STL [R1+0xa4], R29 ;  /* 0x0000a41d01007387 */ /* 0x0001e20000100800 */
[----:B------:R-:W-:-:S02]  /*2600*/  @!P3 IMAD.MOV.U32 R5, RZ, RZ, R33 ;  /* 0x000000ffff05b224 */ /* 0x000fc400078e0021 */
[----:B------:R-:W-:Y:S02]  /*2610*/  VIADD R17, R108, 0xffffffd6 ;  /* 0xffffffd66c117836 */ /* 0x000fe40000000000 */
[----:B------:R-:W-:Y:S01]  /*2620*/  IMAD R19, R106, 0xa0, RZ ;  /* 0x000000a06a137824 */ /* 0x000fe200078e02ff */
[----:B------:R1:W2:Y:S01]  /*2630*/  @!P3 LDG.E.U16 R47, desc[UR20][R4.64] ;  /* 0x00000014042fb981 */ /* 0x0002a2000c1e1500 */
[----:B0-----:R-:W-:-:S03]  /*2640*/  LEA.HI.X.SX32 R29, R7, R2, 0x1, P6 ;  /* 0x00000002071d7211 */ /* 0x001fc600030f0eff */
[----:B------:R0:W-:Y:S01]  /*2650*/  STL [R1+0xa0], R33 ;  /* 0x0000a02101007387 */ /* 0x0001e20000100800 */
[----:B------:R-:W-:Y:S01]  /*2660*/  ISETP.GE.U32.AND P3, PT, R17, 0x7fffff57, PT ;  /* 0x7fffff571100780c */ /* 0x000fe20003f66070 */
[----:B------:R-:W-:Y:S02]  /*2670*/  VIADD R17, R108, 0xffffffad ;  /* 0xffffffad6c117836 */ /* 0x000fe40000000000 */
[C---:B------:R-:W-:Y:S02]  /*2680*/  IMAD R7, R106.reuse, 0x50, RZ ;  /* 0x000000506a077824 */ /* 0x040fe400078e02ff */
[----:B-1----:R-:W-:Y:S02]  /*2690*/  @!P0 IMAD.MOV.U32 R4, RZ, RZ, R18 ;  /* 0x000000ffff048224 */ /* 0x002fe400078e0012 */
[----:B------:R-:W-:Y:S01]  /*26a0*/  @!P0 IMAD.MOV.U32 R5, RZ, RZ, R29 ;  /* 0x000000ffff058224 */ /* 0x000fe200078e001d */
[----:B0-----:R-:W-:Y:S01]  /*26b0*/  IADD3 R33, P6, PT, R19, R0, RZ ;  /* 0x0000000013217210 */ /* 0x001fe20007fde0ff */
[----:B------:R-:W-:Y:S01]  /*26c0*/  IMAD R19, R106, 0xa2, RZ ;  /* 0x000000a26a137824 */ /* 0x000fe200078e02ff */
[----:B------:R-:W-:Y:S02]  /*26d0*/  STL [R1+0xac], R18 ;  /* 0x0000ac1201007387 */ /* 0x000fe40000100800 */
[----:B------:R-:W-:-:S02]  /*26e0*/  LEA.HI.X.SX32 R64, R7, R2, 0x1, P6 ;  /* 0x0000000207407211 */ /* 0x000fc400030f0eff */
[----:B------:R0:W2:Y:S01]  /*26f0*/  @!P0 LDG.E.U16 R46, desc[UR20][R4.64] ;  /* 0x00000014042e8981 */ /* 0x0000a2000c1e1500 */
[----:B------:R-:W-:Y:S01]  /*2700*/  ISETP.GE.U32.AND P0, PT, R17, 0x7fffff2e, PT ;  /* 0x7fffff2e1100780c */ /* 0x000fe20003f06070 */
[C---:B------:R-:W-:Y:S02]  /*2710*/  IMAD R17, R106.reuse, 0x51, RZ ;  /* 0x000000516a117824 */ /* 0x040fe400078e02ff */
[----:B------:R1:W-:Y:S01]  /*2720*/  STL [R1+0xa8], R29 ;  /* 0x0000a81d01007387 */ /* 0x0003e20000100800 */
[----:B0-----:R-:W-:Y:S01]  /*2730*/  @!P4 IMAD.MOV.U32 R4, RZ, RZ, R33 ;  /* 0x000000ffff04c224 */ /* 0x001fe200078e0021 */
[----:B-1----:R-:W-:Y:S01]  /*2740*/  IADD3 R29, P6, PT, R19, R0, RZ ;  /* 0x00000000131d7210 */ /* 0x002fe20007fde0ff */
[----:B------:R-:W-:Y:S02]  /*2750*/  @!P4 IMAD.MOV.U32 R5, RZ, RZ, R64 ;  /* 0x000000ffff05c224 */ /* 0x000fe400078e0040 */
[----:B------:R-:W-:Y:S01]  /*2760*/  IMAD R19, R106, 0x28, RZ ;  /* 0x000000286a137824 */ /* 0x000fe200078e02ff */
[----:B------:R-:W-:-:S02]  /*2770*/  LEA.HI.X.SX32 R17, R17, R2, 0x1, P6 ;  /* 0x0000000211117211 */ /* 0x000fc400030f0eff */
[----:B------:R-:W-:Y:S01]  /*2780*/  IADD3 R218, P6, PT, R7, R0, RZ ;  /* 0x0000000007da7210 */ /* 0x000fe20007fde0ff */
[----:B------:R-:W-:Y:S01]  /*2790*/  STL [R1+0xb4], R33 ;  /* 0x0000b42101007387 */ /* 0x000fe20000100800 */
[----:B------:R-:W-:-:S03]  /*27a0*/  IMAD R7, R106, 0x52, RZ ;  /* 0x000000526a077824 */ /* 0x000fc600078e02ff */
[----:B------:R0:W2:Y:S01]  /*27b0*/  @!P4 LDG.E.U16 R49, desc[UR20][R4.64] ;  /* 0x000000140431c981 */ /* 0x0000a2000c1e1500 */
[----:B------:R-:W-:-:S03]  /*27c0*/  LEA.HI.X.SX32 R217, R19, R2, 0x1, P6 ;  /* 0x0000000213d97211 */ /* 0x000fc600030f0eff */
[----:B------:R-:W-:Y:S04]  /*27d0*/  STL [R1+0xb0], R64 ;  /* 0x0000b04001007387 */ /* 0x000fe80000100800 */
[----:B------:R1:W-:Y:S01]  /*27e0*/  STL [R1+0xbc], R29 ;  /* 0x0000bc1d01007387 */ /* 0x0003e20000100800 */
[----:B0-----:R-:W-:Y:S02]  /*27f0*/  @!P2 IMAD.MOV.U32 R4, RZ, RZ, R29 ;  /* 0x000000ffff04a224 */ /* 0x001fe400078e001d */
[----:B------:R-:W-:Y:S01]  /*2800*/  @!P2 IMAD.MOV.U32 R5, RZ, RZ, R17 ;  /* 0x000000ffff05a224 */ /* 0x000fe200078e0011 */
[----:B------:R0:W-:Y:S01]  /*2810*/  STL [R1+0xb8], R17 ;  /* 0x0000b81101007387 */ /* 0x0001e20000100800 */
[----:B------:R-:W-:-:S03]  /*2820*/  IADD3 R220, P6, PT, R7, R0, RZ ;  /* 0x0000000007dc7210 */ /* 0x000fc60007fde0ff */
[----:B------:R4:W2:Y:S01]  /*2830*/  @!P2 LDG.E.U16 R48, desc[UR20][R4.64] ;  /* 0x000000140430a981 */ /* 0x0008a2000c1e1500 */
[----:B-1----:R-:W-:Y:S02]  /*2840*/  IMAD R29, R106, 0xa4, RZ ;  /* 0x000000a46a1d7824 */ /* 0x002fe400078e02ff */
[C---:B0-----:R-:W-:Y:S01]  /*2850*/  VIADD R17, R108.reuse, 0xfffffffb ;  /* 0xfffffffb6c117836 */ /* 0x041fe20000000000 */
[----:B------:R-:W-:Y:S01]  /*2860*/  LEA.HI.X.SX32 R219, R219, R2, 0x1, P6 ;  /* 0x00000002dbdb7211 */ /* 0x000fe200030f0eff */
[C---:B------:R-:W-:Y:S02]  /*2870*/  VIADD R18, R108.reuse, 0xffffffac ;  /* 0xffffffac6c127836 */ /* 0x040fe40000000000 */
[----:B----4-:R-:W-:Y:S02]  /*2880*/  @!P5 IMAD.MOV.U32 R4, RZ, RZ, R218 ;  /* 0x000000ffff04d224 */ /* 0x010fe400078e00da */
[----:B------:R-:W-:Y:S01]  /*2890*/  @!P5 IMAD.MOV.U32 R5, RZ, RZ, R217 ;  /* 0x000000ffff05d224 */ /* 0x000fe200078e00d9 */
[----:B------:R-:W-:Y:S01]  /*28a0*/  ISETP.GE.U32.AND P2, PT, R17, 0x7fffff7c, PT ;  /* 0x7fffff7c1100780c */ /* 0x000fe20003f46070 */
[----:B------:R-:W-:Y:S01]  /*28b0*/  VIADD R17, R108, 0xfffffffa ;  /* 0xfffffffa6c117836 */ /* 0x000fe20000000000 */
[----:B------:R-:W-:-:S02]  /*28c0*/  IADD3 R33, P6, PT, R29, R0, RZ ;  /* 0x000000001d217210 */ /* 0x000fc40007fde0ff */
[----:B------:R0:W4:Y:S01]  /*28d0*/  @!P5 LDG.E.U16 R119, desc[UR20][R4.64] ;  /* 0x000000140477d981 */ /* 0x000122000c1e1500 */
[----:B------:R-:W-:Y:S01]  /*28e0*/  ISETP.GE.U32.AND P4, PT, R18, 0x7fffff2d, PT ;  /* 0x7fffff2d1200780c */ /* 0x000fe20003f86070 */
[----:B------:R-:W-:Y:S01]  /*28f0*/  @!P3 IMAD.MOV.U32 R221, RZ, RZ, R219 ;  /* 0x000000ffffddb224 */ /* 0x000fe200078e00db */
[----:B------:R-:W-:Y:S01]  /*2900*/  ISETP.GE.U32.AND P5, PT, R17, 0x7fffff7b, PT ;  /* 0x7fffff7b1100780c */ /* 0x000fe20003fa6070 */
[----:B------:R-:W-:Y:S01]  /*2910*/  VIADD R17, R108, 0xffffffeb ;  /* 0xffffffeb6c117836 */ /* 0x000fe20000000000 */
[----:B------:R-:W-:Y:S01]  /*2920*/  LEA.HI.X.SX32 R64, R7, R2, 0x1, P6 ;  /* 0x0000000207407211 */ /* 0x000fe200030f0eff */
[C---:B------:R-:W-:Y:S01]  /*2930*/  IMAD R7, R106.reuse, 0x53, RZ ;  /* 0x000000536a077824 */ /* 0x040fe200078e02ff */
[----:B------:R-:W4:Y:S01]  /*2940*/  @!P3 LDG.E.U16 R118, desc[UR20][R220.64] ;  /* 0x00000014dc76b981 */ /* 0x000f22000c1e1500 */
[----:B0-----:R-:W-:Y:S01]  /*2950*/  IMAD R5, R106, 0xa6, RZ ;  /* 0x000000a66a057824 */ /* 0x001fe200078e02ff */
[----:B------:R-:W-:Y:S01]  /*2960*/  ISETP.GE.U32.AND P3, PT, R17, 0x7fffff6c, PT ;  /* 0x7fffff6c1100780c */ /* 0x000fe20003f66070 */
[----:B------:R-:W-:-:S03]  /*2970*/  @!P0 IMAD.MOV.U32 R4, RZ, RZ, R33 ;  /* 0x000000ffff048224 */ /* 0x000fc600078e0021 */
[----:B------:R-:W-:Y:S01]  /*2980*/  IADD3 R18, P6, PT, R5, R0, RZ ;  /* 0x0000000005127210 */ /* 0x000fe20007fde0ff */
[----:B------:R-:W-:Y:S02]  /*2990*/  @!P0 IMAD.MOV.U32 R5, RZ, RZ, R64 ;  /* 0x000000ffff058224 */ /* 0x000fe400078e0040 */
[C---:B------:R-:W-:Y:S01]  /*29a0*/  VIADD R17, R108.reuse, 0xffffffea ;  /* 0xffffffea6c117836 */ /* 0x040fe20000000000 */
[----:B------:R-:W-:Y:S02]  /*29b0*/  LEA.HI.X.SX32 R29, R7, R2, 0x1, P6 ;  /* 0x00000002071d7211 */ /* 0x000fe400030f0eff */
[----:B------:R0:W2:Y:S02]  /*29c0*/  @!P0 LDG.E.U16 R148, desc[UR20][R4.64] ;  /* 0x0000001404948981 */ /* 0x0000a4000c1e1500 */
[----:B------:R-:W-:Y:S01]  /*29d0*/  ISETP.GE.U32.AND P0, PT, R17, 0x7fffff6b, PT ;  /* 0x7fffff6b1100780c */ /* 0x000fe20003f06070 */
[----:B------:R-:W-:Y:S01]  /*29e0*/  VIADD R17, R108, 0xffffffab ;  /* 0xffffffab6c117836 */ /* 0x000fe20000000000 */
[C---:B------:R-:W-:Y:S01]  /*29f0*/  LEA R79, P6, R106.reuse, R0, 0x3 ;  /* 0x000000006a4f7211 */ /* 0x040fe200078c18ff */
[----:B------:R-:W-:-:S02]  /*2a00*/  IMAD.SHL.U32 R7, R106, 0x4, RZ ;  /* 0x000000046a077824 */ /* 0x000fc400078e00ff */
[----:B0-----:R-:W-:Y:S02]  /*2a10*/  @!P4 IMAD.MOV.U32 R4, RZ, RZ, R18 ;  /* 0x000000ffff04c224 */ /* 0x001fe400078e0012 */
[----:B------:R-:W-:-:S05]  /*2a20*/  @!P4 IMAD.MOV.U32 R5, RZ, RZ, R29 ;  /* 0x000000ffff05c224 */ /* 0x000fca00078e001d */
[----:B------:R0:W2:Y:S01]  /*2a30*/  @!P4 LDG.E.U16 R147, desc[UR20][R4.64] ;  /* 0x000000140493c981 */ /* 0x0000a2000c1e1500 */
[----:B------:R-:W-:Y:S01]  /*2a40*/  ISETP.GE.U32.AND P4, PT, R17, 0x7fffff2c, PT ;  /* 0x7fffff2c1100780c */ /* 0x000fe20003f86070 */
[C---:B------:R-:W-:Y:S01]  /*2a50*/  IMAD R17, R106.reuse, 0xa, RZ ;  /* 0x0000000a6a117824 */ /* 0x040fe200078e02ff */
[----:B------:R-:W-:Y:S01]  /*2a60*/  LEA.HI.X.SX32 R80, R7, R2, 0x1, P6 ;  /* 0x0000000207507211 */ /* 0x000fe200030f0eff */
[----:B------:R-:W-:-:S03]  /*2a70*/  IMAD R7, R106, 0x5, RZ ;  /* 0x000000056a077824 */ /* 0x000fc600078e02ff */
[----:B------:R-:W-:Y:S01]  /*2a80*/  IADD3 R81, P6, PT, R17, R0, RZ ;  /* 0x0000000011517210 */ /* 0x000fe20007fde0ff */
[----:B0-----:R-:W-:-:S03]  /*2a90*/  @!P2 IMAD.MOV.U32 R4, RZ, RZ, R79 ;  /* 0x000000ffff04a224 */ /* 0x001fc600078e004f */
[----:B------:R-:W-:Y:S01]  /*2aa0*/  LEA.HI.X.SX32 R82, R7, R2, 0x1, P6 ;  /* 0x0000000207527211 */ /* 0x000fe200030f0eff */
[----:B------:R-:W-:Y:S01]  /*2ab0*/  @!P2 IMAD.MOV.U32 R5, RZ, RZ, R80 ;  /* 0x000000ffff05a224 */ /* 0x000fe200078e0050 */
[----:B------:R-:W-:Y:S01]  /*2ac0*/  IADD3 R156, P6, PT, R19, R0, RZ ;  /* 0x00000000139c7210 */ /* 0x000fe20007fde0ff */
[----:B------:R-:W-:-:S03]  /*2ad0*/  VIADD R7, R108, 0xffffffd5 ;  /* 0xffffffd56c077836 */ /* 0x000fc60000000000 */
[----:B------:R0:W2:Y:S01]  /*2ae0*/  @!P2 LDG.E.U16 R159, desc[UR20][R4.64] ;  /* 0x00000014049fa981 */ /* 0x0000a2000c1e1500 */
[----:B------:R-:W-:Y:S01]  /*2af0*/  IMAD R221, R106, 0x2a, RZ ;  /* 0x0000002a6add7824 */ /* 0x000fe200078e02ff */
[----:B------:R-:W-:Y:S01]  /*2b00*/  LEA.HI.X.SX32 R155, R83, R2, 0x1, P6 ;  /* 0x00000002539b7211 */ /* 0x000fe200030f0eff */
[----:B0-----:R-:W-:Y:S02]  /*2b10*/  @!P5 IMAD.MOV.U32 R4, RZ, RZ, R81 ;  /* 0x000000ffff04d224 */ /* 0x001fe400078e0051 */
[----:B------:R-:W-:Y:S01]  /*2b20*/  @!P5 IMAD.MOV.U32 R5, RZ, RZ, R82 ;  /* 0x000000ffff05d224 */ /* 0x000fe200078e0052 */
[----:B------:R-:W-:-:S04]  /*2b30*/  IADD3 R161, P6, PT, R221, R0, RZ ;  /* 0x00000000dda17210 */ /* 0x000fc80007fde0ff */
[----:B------:R0:W2:Y:S01]  /*2b40*/  @!P5 LDG.E.U16 R151, desc[UR20][R4.64] ;  /* 0x000000140497d981 */ /* 0x0000a2000c1e1500 */
[----:B------:R-:W-:Y:S01]  /*2b50*/  ISETP.GE.U32.AND P5, PT, R7, 0x7fffff56, PT ;  /* 0x7fffff560700780c */ /* 0x000fe20003fa6070 */
[C---:B------:R-:W-:Y:S02]  /*2b60*/  IMAD R7, R106.reuse, 0x15, RZ ;  /* 0x000000156a077824 */ /* 0x040fe400078e02ff */
[----:B------:R-:W-:Y:S03]  /*2b70*/  STL [R1+0xc4], R33 ;  /* 0x0000c42101007387 */ /* 0x000fe60000100800 */
[----:B------:R-:W-:Y:S01]  /*2b80*/  LEA.HI.X.SX32 R160, R7, R2, 0x1, P6 ;  /* 0x0000000207a07211 */ /* 0x000fe200030f0eff */
[----:B0-----:R-:W-:Y:S02]  /*2b90*/  @!P3 IMAD.MOV.U32 R4, RZ, RZ, R156 ;  /* 0x000000ffff04b224 */ /* 0x001fe400078e009c */
[----:B------:R-:W-:Y:S01]  /*2ba0*/  @!P3 IMAD.MOV.U32 R5, RZ, RZ, R155 ;  /* 0x000000ffff05b224 */ /* 0x000fe200078e009b */
[----:B------:R-:W-:Y:S01]  /*2bb0*/  STL [R1+0xc0], R64 ;  /* 0x0000c04001007387 */ /* 0x000fe20000100800 */
[----:B------:R-:W-:-:S03]  /*2bc0*/  IMAD R19, R106, 0x54, RZ ;  /* 0x000000546a137824 */ /* 0x000fc600078e02ff */
[----:B------:R0:W-:Y:S04]  /*2bd0*/  STL [R1+0xcc], R18 ;  /* 0x0000cc1201007387 */ /* 0x0001e80000100800 */
[----:B------:R1:W2:Y:S04]  /*2be0*/  @!P3 LDG.E.U16 R169, desc[UR20][R4.64] ;  /* 0x0000001404a9b981 */ /* 0x0002a8000c1e1500 */
[----:B------:R3:W-:Y:S01]  /*2bf0*/  STL [R1+0xc8], R29 ;  /* 0x0000c81d01007387 */ /* 0x0007e20000100800 */
[----:B0-----:R-:W-:Y:S02]  /*2c00*/  VIADD R18, R108, 0xffffffaa ;  /* 0xffffffaa6c127836 */ /* 0x001fe40000000000 */
[----:B-1----:R-:W-:-:S02]  /*2c10*/  @!P0 IMAD.MOV.U32 R4, RZ, RZ, R161 ;  /* 0x000000ffff048224 */ /* 0x002fc400078e00a1 */
[----:B------:R-:W-:Y:S02]  /*2c20*/  @!P0 IMAD.MOV.U32 R5, RZ, RZ, R160 ;  /* 0x000000ffff058224 */ /* 0x000fe400078e00a0 */
[----:B---3--:R-:W-:Y:S01]  /*2c30*/  IMAD R29, R106, 0xa8, RZ ;  /* 0x000000a86a1d7824 */ /* 0x008fe200078e02ff */
[-C--:B------:R-:W-:Y:S01]  /*2c40*/  IADD3 R222, P6, PT, R19, R0.reuse, RZ ;  /* 0x0000000013de7210 */ /* 0x080fe20007fde0ff */
[----:B------:R-:W-:Y:S01]  /*2c50*/  VIADD R7, R108, 0xffffffa9 ;  /* 0xffffffa96c077836 */ /* 0x000fe20000000000 */
[----:B------:R0:W3:Y:S02]  /*2c60*/  @!P0 LDG.E.U16 R168, desc[UR20][R4.64] ;  /* 0x0000001404a88981 */ /* 0x0000e4000c1e1500 */
[----:B------:R-:W-:Y:S01]  /*2c70*/  IADD3 R64, P0, PT, R29, R0, RZ ;  /* 0x000000001d407210 */ /* 0x000fe20007f1e0ff */
[----:B------:R-:W-:Y:S01]  /*2c80*/  IMAD R29, R106, 0xaa, RZ ;  /* 0x000000aa6a1d7824 */ /* 0x000fe200078e02ff */
[----:B------:R-:W-:Y:S02]  /*2c90*/  ISETP.GE.U32.AND P2, PT, R18, 0x7fffff2b, PT ;  /* 0x7fffff2b1200780c */ /* 0x000fe40003f46070 */
[----:B------:R-:W-:-:S02]  /*2ca0*/  LEA.HI.X.SX32 R221, R221, R2, 0x1, P6 ;  /* 0x00000002dddd7211 */ /* 0x000fc400030f0eff */
[----:B------:R-:W-:Y:S01]  /*2cb0*/  ISETP.GE.U32.AND P6, PT, R7, 0x7fffff2a, PT ;  /* 0x7fffff2a0700780c */ /* 0x000fe20003fc6070 */
[----:B------:R-:W-:Y:S01]  /*2cc0*/  IMAD R7, R106, 0x55, RZ ;  /* 0x000000556a077824 */ /* 0x000fe200078e02ff */
[----:B------:R-:W-:Y:S02]  /*2cd0*/  LEA.HI.X.SX32 R66, R19, R2, 0x1, P0 ;  /* 0x0000000213427211 */ /* 0x000fe400000f0eff */
[----:B------:R-:W-:Y:S01]  /*2ce0*/  IADD3 R33, P0, PT, R29, R0, RZ ;  /* 0x000000001d217210 */ /* 0x000fe20007f1e0ff */
[----:B0-----:R-:W-:Y:S02]  /*2cf0*/  @!P4 IMAD.MOV.U32 R4, RZ, RZ, R64 ;  /* 0x000000ffff04c224 */ /* 0x001fe400078e0040 */
[----:B------:R-:W-:Y:S01]  /*2d00*/  @!P4 IMAD.MOV.U32 R5, RZ, RZ, R66 ;  /* 0x000000ffff05c224 */ /* 0x000fe200078e0042 */
[----:B------:R-:W-:Y:S01]  /*2d10*/  LEA.HI.X.SX32 R29, R7, R2, 0x1, P0 ;  /* 0x00000002071d7211 */ /* 0x000fe200000f0eff */
[----:B------:R-:W-:-:S03]  /*2d20*/  VIADD R18, R108, 0xffffffd4 ;  /* 0xffffffd46c127836 */ /* 0x000fc60000000000 */
[----:B------:R0:W2:Y:S01]  /*2d30*/  @!P4 LDG.E.U16 R166, desc[UR20][R4.64] ;  /* 0x0000001404a6c981 */ /* 0x0000a2000c1e1500 */
[----:B------:R-:W-:Y:S01]  /*2d40*/  VIADD R19, R108, 0xffffffa7 ;  /* 0xffffffa76c137836 */ /* 0x000fe20000000000 */
[----:B------:R-:W-:Y:S01]  /*2d50*/  ISETP.GE.U32.AND P3, PT, R18, 0x7fffff55, PT ;  /* 0x7fffff551200780c */ /* 0x000fe20003f66070 */
[C---:B------:R-:W-:Y:S02]  /*2d60*/  IMAD R7, R106.reuse, 0x56, RZ ;  /* 0x000000566a077824 */ /* 0x040fe400078e02ff */
[----:B0-----:R-:W-:Y:S02]  /*2d70*/  @!P2 IMAD.MOV.U32 R4, RZ, RZ, R33 ;  /* 0x000000ffff04a224 */ /* 0x001fe400078e0021 */
[----:B------:R-:W-:Y:S01]  /*2d80*/  @!P2 IMAD.MOV.U32 R5, RZ, RZ, R29 ;  /* 0x000000ffff05a224 */ /* 0x000fe200078e001d */
[----:B------:R-:W-:Y:S01]  /*2d90*/  ISETP.GE.U32.AND P0, PT, R19, 0x7fffff28, PT ;  /* 0x7fffff281300780c */ /* 0x000fe20003f06070 */
[----:B------:R-:W-:-:S03]  /*2da0*/  IMAD R19, R106, 0xac, RZ ;  /* 0x000000ac6a137824 */ /* 0x000fc600078e02ff */
[----:B------:R0:W2:Y:S01]  /*2db0*/  @!P2 LDG.E.U16 R163, desc[UR20][R4.64] ;  /* 0x0000001404a3a981 */ /* 0x0000a2000c1e1500 */
[----:B------:R-:W-:Y:S01]  /*2dc0*/  IADD3 R224, P2, PT, R7, R0, RZ ;  /* 0x0000000007e07210 */ /* 0x000fe20007f5e0ff */
[----:B------:R-:W-:Y:S02]  /*2dd0*/  VIADD R18, R108, 0xffffffa8 ;  /* 0xffffffa86c127836 */ /* 0x000fe40000000000 */
[----:B------:R-:W-:Y:S01]  /*2de0*/  STL [R1+0xd4], R64 ;  /* 0x0000d44001007387 */ /* 0x000fe20000100800 */
[----:B------:R-:W-:Y:S01]  /*2df0*/  LEA.HI.X.SX32 R223, R223, R2, 0x1, P2 ;  /* 0x00000002dfdf7211 */ /* 0x000fe200010f0eff */
[----:B0-----:R-:W-:Y:S02]  /*2e00*/  @!P5 IMAD.MOV.U32 R4, RZ, RZ, R222 ;  /* 0x000000ffff04d224 */ /* 0x001fe400078e00de */
[----:B------:R-:W-:Y:S01]  /*2e10*/  @!P5 IMAD.MOV.U32 R5, RZ, RZ, R221 ;  /* 0x000000ffff05d224 */ /* 0x000fe200078e00dd */
[----:B------:R-:W-:Y:S01]  /*2e20*/  STL [R1+0xd0], R66 ;  /* 0x0000d04201007387 */ /* 0x000fe20000100800 */
[----:B------:R-:W-:-:S03]  /*2e30*/  ISETP.GE.U32.AND P4, PT, R18, 0x7fffff29, PT ;  /* 0x7fffff291200780c */ /* 0x000fc60003f86070 */
[----:B------:R0:W-:Y:S04]  /*2e40*/  STL [R1+0xdc], R33 ;  /* 0x0000dc2101007387 */ /* 0x0001e80000100800 */
[----:B------:R1:W2:Y:S01]  /*2e50*/  @!P5 LDG.E.U16 R165, desc[UR20][R4.64] ;  /* 0x0000001404a5d981 */ /* 0x0002a2000c1e1500 */
[----:B0-----:R-:W-:Y:S01]  /*2e60*/  IADD3 R33, P5, PT, R19, R0, RZ ;  /* 0x0000000013217210 */ /* 0x001fe20007fbe0ff */
[C---:B------:R-:W-:Y:S02]  /*2e70*/  IMAD R19, R106.reuse, 0xae, RZ ;  /* 0x000000ae6a137824 */ /* 0x040fe400078e02ff */
[----:B-1----:R-:W-:Y:S01]  /*2e80*/  @!P3 IMAD.MOV.U32 R4, RZ, RZ, R224 ;  /* 0x000000ffff04b224 */ /* 0x002fe200078e00e0 */
[----:B------:R-:W-:Y:S01]  /*2e90*/  LEA.HI.X.SX32 R64, R7, R2, 0x1, P5 ;  /* 0x0000000207407211 */ /* 0x000fe200028f0eff */
[----:B------:R-:W-:Y:S01]  /*2ea0*/  @!P3 IMAD.MOV.U32 R5, RZ, RZ, R223 ;  /* 0x000000ffff05b224 */ /* 0x000fe200078e00df */
[----:B------:R-:W-:Y:S01]  /*2eb0*/  IADD3 R66, P5, PT, R19, R0, RZ ;  /* 0x0000000013427210 */ /* 0x000fe20007fbe0ff */
[C---:B------:R-:W-:Y:S01]  /*2ec0*/  IMAD R7, R106.reuse, 0x57, RZ ;  /* 0x000000576a077824 */ /* 0x040fe200078e02ff */
[----:B------:R0:W-:Y:S04]  /*2ed0*/  STL [R1+0xd8], R29 ;  /* 0x0000d81d01007387 */ /* 0x0001e80000100800 */
[----:B------:R1:W2:Y:S01]  /*2ee0*/  @!P3 LDG.E.U16 R158, desc[UR20][R4.64] ;  /* 0x00000014049eb981 */ /* 0x0002a2000c1e1500 */
[----:B------:R-:W-:Y:S01]  /*2ef0*/  LEA.HI.X.SX32 R84, R7, R2, 0x1, P5 ;  /* 0x0000000207547211 */ /* 0x000fe200028f0eff */
[----:B------:R-:W-:-:S02]  /*2f00*/  IMAD R19, R106, 0x58, RZ ;  /* 0x000000586a137824 */ /* 0x000fc400078e02ff */
[----:B0-----:R-:W-:Y:S01]  /*2f10*/  IMAD R29, R106, 0xb0, RZ ;  /* 0x000000b06a1d7824 */ /* 0x001fe200078e02ff */
[----:B------:R0:W-:Y:S01]  /*2f20*/  STL [R1+0xe4], R33 ;  /* 0x0000e42101007387 */ /* 0x0001e20000100800 */
[----:B-1----:R-:W-:Y:S02]  /*2f30*/  @!P6 IMAD.MOV.U32 R4, RZ, RZ, R33 ;  /* 0x000000ffff04e224 */ /* 0x002fe400078e0021 */
[----:B------:R-:W-:Y:S02]  /*2f40*/  @!P6 IMAD.MOV.U32 R5, RZ, RZ, R64 ;  /* 0x000000ffff05e224 */ /* 0x000fe400078e0040 */
[C---:B------:R-:W-:Y:S01]  /*2f50*/  VIADD R18, R108.reuse, 0xffffffa6 ;  /* 0xffffffa66c127836 */ /* 0x040fe20000000000 */
[----:B0-----:R-:W-:Y:S02]  /*2f60*/  IADD3 R33, P5, PT, R29, R0, RZ ;  /* 0x000000001d217210 */ /* 0x001fe40007fbe0ff */
[----:B------:R0:W2:Y:S01]  /*2f70*/  @!P6 LDG.E.U16 R154, desc[UR20][R4.64] ;  /* 0x00000014049ae981 */ /* 0x0000a2000c1e1500 */
[----:B------:R-:W-:-:S03]  /*2f80*/  VIADD R7, R108, 0xffffffd3 ;  /* 0xffffffd36c077836 */ /* 0x000fc60000000000 */
[----:B------:R1:W-:Y:S01]  /*2f90*/  STL [R1+0xe0], R64 ;  /* 0x0000e04001007387 */ /* 0x0003e20000100800 */
[----:B------:R-:W-:Y:S01]  /*2fa0*/  IMAD R29, R106, 0xb2, RZ ;  /* 0x000000b26a1d7824 */ /* 0x000fe200078e02ff */
[----:B------:R-:W-:Y:S01]  /*2fb0*/  ISETP.GE.U32.AND P2, PT, R18, 0x7fffff27, PT ;  /* 0x7fffff271200780c */ /* 0x000fe20003f46070 */
[----:B0-----:R-:W-:Y:S02]  /*2fc0*/  @!P4 IMAD.MOV.U32 R4, RZ, RZ, R66 ;  /* 0x000000ffff04c224 */ /* 0x001fe400078e0042 */
[----:B------:R-:W-:Y:S01]  /*2fd0*/  @!P4 IMAD.MOV.U32 R5, RZ, RZ, R84 ;  /* 0x000000ffff05c224 */ /* 0x000fe200078e0054 */
[----:B-1----:R-:W-:Y:S01]  /*2fe0*/  LEA.HI.X.SX32 R64, R19, R2, 0x1, P5 ;  /* 0x0000000213407211 */ /* 0x002fe200028f0eff */
[----:B------:R-:W-:Y:S01]  /*2ff0*/  STL [R1+0xec], R66 ;  /* 0x0000ec4201007387 */ /* 0x000fe20000100800 */
[----:B------:R-:W-:-:S03]  /*3000*/  VIADD R18, R108, 0xfffffff5 ;  /* 0xfffffff56c127836 */ /* 0x000fc60000000000 */
[----:B------:R0:W2:Y:S01]  /*3010*/  @!P4 LDG.E.U16 R146, desc[UR20][R4.64] ;  /* 0x000000140492c981 */ /* 0x0000a2000c1e1500 */
[----:B------:R-:W-:Y:S01]  /*3020*/  ISETP.GE.U32.AND P4, PT, R7, 0x7fffff54, PT ;  /* 0x7fffff540700780c */ /* 0x000fe20003f86070 */
[----:B------:R-:W-:Y:S02]  /*3030*/  IMAD R7, R106, 0x59, RZ ;  /* 0x000000596a077824 */ /* 0x000fe400078e02ff */
[----:B------:R-:W-:Y:S04]  /*3040*/  STL [R1+0xe8], R84 ;  /* 0x0000e85401007387 */ /* 0x000fe80000100800 */
[----:B------:R1:W-:Y:S01]  /*3050*/  STL [R1+0xf4], R33 ;  /* 0x0000f42101007387 */ /* 0x0003e20000100800 */
[----:B0-----:R-:W-:Y:S02]  /*3060*/  @!P0 IMAD.MOV.U32 R4, RZ, RZ, R33 ;  /* 0x000000ffff048224 */ /* 0x001fe400078e0021 */
[----:B------:R-:W-:Y:S01]  /*3070*/  @!P0 IMAD.MOV.U32 R5, RZ, RZ, R64 ;  /* 0x000000ffff058224 */ /* 0x000fe200078e0040 */
[----:B------:R0:W-:Y:S01]  /*3080*/  STL [R1+0xf0], R64 ;  /* 0x0000f04001007387 */ /* 0x0001e20000100800 */
[----:B------:R-:W-:-:S02]  /*3090*/  ISETP.GE.U32.AND P3, PT, R18, 0x7fffff76, PT ;  /* 0x7fffff761200780c */ /* 0x000fc40003f66070 */
[-C--:B-1----:R-:W-:Y:S01]  /*30a0*/  IADD3 R33, P5, PT, R29, R0.reuse, RZ ;  /* 0x000000001d217210 */ /* 0x082fe20007fbe0ff */
[----:B------:R1:W2:Y:S01]  /*30b0*/  @!P0 LDG.E.U16 R162, desc[UR20][R4.64] ;  /* 0x0000001404a28981 */ /* 0x0002a2000c1e1500 */
[----:B------:R-:W-:Y:S01]  /*30c0*/  IADD3 R83, P0, PT, R83, R0, RZ ;  /* 0x0000000053537210 */ /* 0x000fe20007f1e0ff */
[----:B------:R-:W-:Y:S01]  /*30d0*/  VIADD R18, R108, 0xfffffff4 ;  /* 0xfffffff46c127836 */ /* 0x000fe20000000000 */
[-C--:B0-----:R-:W-:Y:S02]  /*30e0*/  LEA.HI.X.SX32 R64, R7, R2.reuse, 0x1, P5 ;  /* 0x0000000207407211 */ /* 0x081fe400028f0eff */
[----:B------:R-:W-:Y:S01]  /*30f0*/  LEA.HI.X.SX32 R84, R17, R2, 0x1, P0 ;  /* 0x0000000211547211 */ /* 0x000fe200000f0eff */
[----:B------:R-:W-:Y:S01]  /*3100*/  IMAD R17, R106, 0x16, RZ ;  /* 0x000000166a117824 */ /* 0x000fe200078e02ff */
[----:B------:R-:W-:Y:S01]  /*3110*/  ISETP.GE.U32.AND P6, PT, R18, 0x7fffff75, PT ;  /* 0x7fffff751200780c */ /* 0x000fe20003fc6070 */
[----:B-1----:R-:W-:Y:S02]  /*3120*/  @!P2 IMAD.MOV.U32 R4, RZ, RZ, R33 ;  /* 0x000000ffff04a224 */ /* 0x002fe400078e0021 */
[----:B------:R-:W-:-:S02]  /*3130*/  @!P2 IMAD.MOV.U32 R5, RZ, RZ, R64 ;  /* 0x000000ffff05a224 */ /* 0x000fc400078e0040 */
[----:B------:R-:W-:-:S03]  /*3140*/  IMAD R7, R106, 0xb, RZ ;  /* 0x0000000b6a077824 */ /* 0x000fc600078e02ff */
[----:B------:R0:W2:Y:S01]  /*3150*/  @!P2 LDG.E.U16 R153, desc[UR20][R4.64] ;  /* 0x000000140499a981 */ /* 0x0000a2000c1e1500 */
[----:B------:R-:W-:-:S04]  /*3160*/  IADD3 R85, P2, PT, R17, R0, RZ ;  /* 0x0000000011557210 */ /* 0x000fc80007f5e0ff */
[----:B------:R-:W-:Y:S01]  /*3170*/  LEA.HI.X.SX32 R86, R7, R2, 0x1, P2 ;  /* 0x0000000207567211 */ /* 0x000fe200010f0eff */
[----:B0-----:R-:W-:Y:S02]  /*3180*/  @!P3 IMAD.MOV.U32 R4, RZ, RZ, R83 ;  /* 0x000000ffff04b224 */ /* 0x001fe400078e0053 */
[----:B------:R-:W-:Y:S02]  /*3190*/  @!P3 IMAD.MOV.U32 R5, RZ, RZ, R84 ;  /* 0x000000ffff05b224 */ /* 0x000fe400078e0054 */
[----:B------:R-:W-:-:S03]  /*31a0*/  VIADD R7, R108, 0xffffffe9 ;  /* 0xffffffe96c077836 */ /* 0x000fc60000000000 */
[----:B------:R0:W2:Y:S01]  /*31b0*/  @!P3 LDG.E.U16 R150, desc[UR20][R4.64] ;  /* 0x000000140496b981 */ /* 0x0000a2000c1e1500 */
[----:B------:R-:W-:Y:S01]  /*31c0*/  VIADD R18, R108, 0xffffffd2 ;  /* 0xffffffd26c127836 */ /* 0x000fe20000000000 */
[----:B------:R-:W-:Y:S01]  /*31d0*/  ISETP.GE.U32.AND P3, PT, R7, 0x7fffff6a, PT ;  /* 0x7fffff6a0700780c */ /* 0x000fe20003f66070 */
[----:B------:R-:W-:Y:S02]  /*31e0*/  IMAD R7, R106, 0x5a, RZ ;  /* 0x0000005a6a077824 */ /* 0x000fe400078e02ff */
[----:B0-----:R-:W-:Y:S02]  /*31f0*/  @!P6 IMAD.MOV.U32 R4, RZ, RZ, R85 ;  /* 0x000000ffff04e224 */ /* 0x001fe400078e0055 */
[----:B------:R-:W-:Y:S01]  /*3200*/  @!P6 IMAD.MOV.U32 R5, RZ, RZ, R86 ;  /* 0x000000ffff05e224 */ /* 0x000fe200078e0056 */
[----:B------:R-:W-:-:S04]  /*3210*/  ISETP.GE.U32.AND P5, PT, R18, 0x7fffff53, PT ;  /* 0x7fffff531200780c */ /* 0x000fc80003fa6070 */
[----:B------:R0:W2:Y:S01]  /*3220*/  @!P6 LDG.E.U16 R149, desc[UR20][R4.64] ;  /* 0x000000140495e981 */ /* 0x0000a2000c1e1500 */
[----:B------:R-:W-:Y:S01]  /*3230*/  IADD3 R226, P6, PT, R19, R0, RZ ;  /* 0x0000000013e27210 */ /* 0x000fe20007fde0ff */
[----:B------:R-:W-:-:S03]  /*3240*/  VIADD R29, R108, 0xffffffa5 ;  /* 0xffffffa56c1d7836 */ /* 0x000fc60000000000 */
[----:B------:R-:W-:Y:S02]  /*3250*/  LEA.HI.X.SX32 R225, R167, R2, 0x1, P6 ;  /* 0x00000002a7e17211 */ /* 0x000fe400030f0eff */
[----:B------:R-:W-:Y:S02]  /*3260*/  IADD3 R228, P6, PT, R7, R0, RZ ;  /* 0x0000000007e47210 */ /* 0x000fe40007fde0ff */
[----:B------:R-:W-:Y:S01]  /*3270*/  ISETP.GE.U32.AND P0, PT, R29, 0x7fffff26, PT ;  /* 0x7fffff261d00780c */ /* 0x000fe20003f06070 */
[----:B0-----:R-:W-:Y:S01]  /*3280*/  @!P4 IMAD.MOV.U32 R4, RZ, RZ, R226 ;  /* 0x000000ffff04c224 */ /* 0x001fe200078e00e2 */
[----:B------:R-:W-:Y:S01]  /*3290*/  LEA.HI.X.SX32 R227, R227, R2, 0x1, P6 ;  /* 0x00000002e3e37211 */ /* 0x000fe200030f0eff */
[----:B------:R-:W-:Y:S02]  /*32a0*/  @!P4 IMAD.MOV.U32 R5, RZ, RZ, R225 ;  /* 0x000000ffff05c224 */ /* 0x000fe400078e00e1 */
[----:B------:R-:W-:Y:S02]  /*32b0*/  IMAD R19, R106, 0xb4, RZ ;  /* 0x000000b46a137824 */ /* 0x000fe400078e02ff */
[----:B------:R-:W-:Y:S01]  /*32c0*/  VIADD R18, R108, 0xffffffa4 ;  /* 0xffffffa46c127836 */ /* 0x000fe20000000000 */
[----:B------:R0:W2:Y:S02]  /*32d0*/  @!P4 LDG.E.U16 R120, desc[UR20][R4.64] ;  /* 0x000000140478c981 */ /* 0x0000a4000c1e1500 */
[----:B------:R-:W-:Y:S01]  /*32e0*/  IADD3 R29, P6, PT, R19, R0, RZ ;  /* 0x00000000131d7210 */ /* 0x000fe20007fde0ff */
[----:B------:R-:W-:Y:S01]  /*32f0*/  IMAD R19, R106, 0xb6, RZ ;  /* 0x000000b66a137824 */ /* 0x000fe200078e02ff */
[----:B------:R1:W-:Y:S01]  /*3300*/  STL [R1+0xfc], R33 ;  /* 0x0000fc2101007387 */ /* 0x0003e20000100800 */
[----:B------:R-:W-:Y:S01]  /*3310*/  ISETP.GE.U32.AND P2, PT, R18, 0x7fffff25, PT ;  /* 0x7fffff251200780c */ /* 0x000fe20003f46070 */
[----:B0-----:R-:W-:-:S02]  /*3320*/  @!P5 IMAD.MOV.U32 R4, RZ, RZ, R228 ;  /* 0x000000ffff04d224 */ /* 0x001fc400078e00e4 */
[----:B------:R-:W-:Y:S01]  /*3330*/  @!P5 IMAD.MOV.U32 R5, RZ, RZ, R227 ;  /* 0x000000ffff05d224 */ /* 0x000fe200078e00e3 */
[----:B------:R-:W-:Y:S01]  /*3340*/  STL [R1+0xf8], R64 ;  /* 0x0000f84001007387 */ /* 0x000fe20000100800 */
[----:B-1----:R-:W-:Y:S01]  /*3350*/  LEA.HI.X.SX32 R33, R7, R2, 0x1, P6 ;  /* 0x0000000207217211 */ /* 0x002fe200030f0eff */
[----:B------:R-:W-:Y:S02]  /*3360*/  IMAD R7, R106, 0x5b, RZ ;  /* 0x0000005b6a077824 */ /* 0x000fe400078e02ff */
[----:B------:R0:W2:Y:S04]  /*3370*/  @!P5 LDG.E.U16 R50, desc[UR20][R4.64] ;  /* 0x000000140432d981 */ /* 0x0000a8000c1e1500 */
[----:B------:R1:W-:Y:S01]  /*3380*/  STL [R1+0x104], R29 ;  /* 0x0001041d01007387 */ /* 0x0003e20000100800 */
[----:B0-----:R-:W-:-:S03]  /*3390*/  @!P0 IMAD.MOV.U32 R4, RZ, RZ, R29 ;  /* 0x000000ffff048224 */ /* 0x001fc600078e001d */
[----:B------:R0:W-:Y:S01]  /*33a0*/  STL [R1+0x100], R33 ;  /* 0x0001002101007387 */ /* 0x0001e20000100800 */
[----:B------:R-:W-:Y:S01]  /*33b0*/  @!P0 IMAD.MOV.U32 R5, RZ, RZ, R33 ;  /* 0x000000ffff058224 */ /* 0x000fe200078e0021 */
[----:B-1----:R-:W-:Y:S01]  /*33c0*/  IADD3 R29, P6, PT, R19, R0, RZ ;  /* 0x00000000131d7210 */ /* 0x002fe20007fde0ff */
[----:B------:R-:W-:-:S03]  /*33d0*/  VIADD R18, R108, 0xffffffe8 ;  /* 0xffffffe86c127836 */ /* 0x000fc60000000000 */
[----:B------:R1:W2:Y:S01]  /*33e0*/  @!P0 LDG.E.U16 R152, desc[UR20][R4.64] ;  /* 0x0000001404988981 */ /* 0x0002a2000c1e1500 */
[----:B0-----:R-:W-:Y:S02]  /*33f0*/  LEA.HI.X.SX32 R33, R7, R2, 0x1, P6 ;  /* 0x0000000207217211 */ /* 0x001fe400030f0eff */
[----:B------:R-:W-:Y:S02]  /*3400*/  IADD3 R167, P0, PT, R167, R0, RZ ;  /* 0x00000000a7a77210 */ /* 0x000fe40007f1e0ff */
[----:B------:R-:W-:Y:S01]  /*3410*/  ISETP.GE.U32.AND P4, PT, R18, 0x7fffff69, PT ;  /* 0x7fffff691200780c */ /* 0x000fe20003f86070 */
[----:B-1----:R-:W-:Y:S02]  /*3420*/  @!P2 IMAD.MOV.U32 R4, RZ, RZ, R29 ;  /* 0x000000ffff04a224 */ /* 0x002fe400078e001d */
[----:B------:R-:W-:Y:S01]  /*3430*/  @!P2 IMAD.MOV.U32 R5, RZ, RZ, R33 ;  /* 0x000000ffff05a224 */ /* 0x000fe200078e0021 */
[----:B------:R-:W-:Y:S01]  /*3440*/  LEA.HI.X.SX32 R164, R17, R2, 0x1, P0 ;  /* 0x0000000211a47211 */ /* 0x000fe200000f0eff */
[----:B------:R-:W-:-:S03]  /*3450*/  IMAD R7, R106, 0x17, RZ ;  /* 0x000000176a077824 */ /* 0x000fc600078e02ff */
[----:B------:R0:W2:Y:S01]  /*3460*/  @!P2 LDG.E.U16 R142, desc[UR20][R4.64] ;  /* 0x00000014048ea981 */ /* 0x0000a2000c1e1500 */
[----:B------:R-:W-:Y:S01]  /*3470*/  IADD3 R173, P2, PT, R229, R0, RZ ;  /* 0x00000000e5ad7210 */ /* 0x000fe20007f5e0ff */
[C---:B------:R-:W-:Y:S02]  /*3480*/  VIADD R18, R108.reuse, 0xffffffa3 ;  /* 0xffffffa36c127836 */ /* 0x040fe40000000000 */
[C---:B------:R-:W-:Y:S01]  /*3490*/  VIADD R17, R108.reuse, 0xffffffd0 ;  /* 0xffffffd06c117836 */ /* 0x040fe20000000000 */
[----:B------:R-:W-:Y:S01]  /*34a0*/  LEA.HI.X.SX32 R170, R7, R2, 0x1, P2 ;  /* 0x0000000207aa7211 */ /* 0x000fe200010f0eff */
[----:B------:R-:W-:Y:S02]  /*34b0*/  VIADD R19, R108, 0xffffffa2 ;  /* 0xffffffa26c137836 */ /* 0x000fe40000000000 */
[----:B0-----:R-:W-:Y:S02]  /*34c0*/  @!P3 IMAD.MOV.U32 R4, RZ, RZ, R167 ;  /* 0x000000ffff04b224 */ /* 0x001fe400078e00a7 */
[----:B------:R-:W-:Y:S01]  /*34d0*/  @!P3 IMAD.MOV.U32 R5, RZ, RZ, R164 ;  /* 0x000000ffff05b224 */ /* 0x000fe200078e00a4 */
[----:B------:R-:W-:Y:S01]  /*34e0*/  ISETP.GE.U32.AND P5, PT, R18, 0x7fffff24, PT ;  /* 0x7fffff241200780c */ /* 0x000fe20003fa6070 */
[----:B------:R-:W-:Y:S01]  /*34f0*/  VIADD R18, R108, 0xffffffd1 ;  /* 0xffffffd16c127836 */ /* 0x000fe20000000000 */
[----:B------:R-:W-:-:S02]  /*3500*/  ISETP.GE.U32.AND P0, PT, R19, 0x7fffff23, PT ;  /* 0x7fffff231300780c */ /* 0x000fc40003f06070 */
        /* <DEDUP_REMOVED lines=39> */
[----:B------:R-:W-:Y:S01]  /*3780*/  VIADD R18, R108, 0xffffff9f ;  /* 0xffffff9f6c127836 */ /* 0x000fe20000000000 */
[----:B------:R0:W2:Y:S02]  /*3790*/  @!P6 LDG.E.U16 R157, desc[UR20][R4.64] ;  /* 0x00000014049de981 */ /* 0x0000a4000c1e1500 */
[----:B------:R-:W-:Y:S01]  /*37a0*/  IADD3 R29, P6, PT, R19, R0, RZ ;  /* 0x00000000131d7210 */ /* 0x000fe20007fde0ff */
[----:B------:R-:W-:Y:S01]  /*37b0*/  IMAD R19, R106, 0xbe, RZ ;  /* 0x000000be6a137824 */ /* 0x000fe200078e02ff */
[----:B------:R-:W-:Y:S01]  /*37c0*/  ISETP.GE.U32.AND P0, PT, R17, 0x7fffff1f, PT ;  /* 0x7fffff1f1100780c */ /* 0x000fe20003f06070 */
[----:B------:R-:W-:Y:S01]  /*37d0*/  VIADD R17, R108, 0xffffff9d ;  /* 0xffffff9d6c117836 */ /* 0x000fe20000000000 */
[----:B------:R-:W-:Y:S01]  /*37e0*/  LEA.HI.X.SX32 R33, R7, R2, 0x1, P6 ;  /* 0x0000000207217211 */ /* 0x000fe200030f0eff */
[----:B------:R-:W-:Y:S01]  /*37f0*/  IMAD R7, R106, 0x5f, RZ ;  /* 0x0000005f6a077824 */ /* 0x000fe200078e02ff */
[----:B------:R-:W-:Y:S01]  /*3800*/  ISETP.GE.U32.AND P4, PT, R18, 0x7fffff20, PT ;  /* 0x7fffff201200780c */ /* 0x000fe20003f86070 */
[----:B0-----:R-:W-:-:S02]  /*3810*/  @!P3 IMAD.MOV.U32 R4, RZ, RZ, R232 ;  /* 0x000000ffff04b224 */ /* 0x001fc400078e00e8 */
[----:B------:R-:W-:Y:S01]  /*3820*/  @!P3 IMAD.MOV.U32 R5, RZ, RZ, R231 ;  /* 0x000000ffff05b224 */ /* 0x000fe200078e00e7 */
[----:B------:R-:W-:Y:S01]  /*3830*/  IADD3 R18, P6, PT, R19, R0, RZ ;  /* 0x0000000013127210 */ /* 0x000fe20007fde0ff */
[----:B------:R0:W-:Y:S01]  /*3840*/  STL [R1+0x164], R29 ;  /* 0x0001641d01007387 */ /* 0x0001e20000100800 */
[----:B------:R-:W-:-:S03]  /*3850*/  IMAD R19, R106, 0xc0, RZ ;  /* 0x000000c06a137824 */ /* 0x000fc600078e02ff */
[----:B------:R1:W2:Y:S01]  /*3860*/  @!P3 LDG.E.U16 R144, desc[UR20][R4.64] ;  /* 0x000000140490b981 */ /* 0x0002a2000c1e1500 */
[----:B------:R-:W-:Y:S01]  /*3870*/  ISETP.GE.U32.AND P3, PT, R17, 0x7fffff1e, PT ;  /* 0x7fffff1e1100780c */ /* 0x000fe20003f66070 */
[----:B------:R-:W-:Y:S02]  /*3880*/  VIADD R17, R108, 0xffffff9c ;  /* 0xffffff9c6c117836 */ /* 0x000fe40000000000 */
[----:B------:R3:W-:Y:S01]  /*3890*/  STL [R1+0x120], R33 ;  /* 0x0001202101007387 */ /* 0x0007e20000100800 */
[----:B-1----:R-:W-:Y:S01]  /*38a0*/  @!P2 IMAD.MOV.U32 R4, RZ, RZ, R29 ;  /* 0x000000ffff04a224 */ /* 0x002fe200078e001d */
[----:B0-----:R-:W-:Y:S01]  /*38b0*/  LEA.HI.X.SX32 R29, R7, R2, 0x1, P6 ;  /* 0x00000002071d7211 */ /* 0x001fe200030f0eff */
[----:B------:R-:W-:Y:S02]  /*38c0*/  @!P2 IMAD.MOV.U32 R5, RZ, RZ, R33 ;  /* 0x000000ffff05a224 */ /* 0x000fe400078e0021 */
[----:B------:R-:W-:Y:S01]  /*38d0*/  IMAD R7, R106, 0x60, RZ ;  /* 0x000000606a077824 */ /* 0x000fe200078e02ff */
[----:B---3--:R-:W-:-:S02]  /*38e0*/  IADD3 R33, P6, PT, R19, R0, RZ ;  /* 0x0000000013217210 */ /* 0x008fc40007fde0ff */
[----:B------:R0:W3:Y:S01]  /*38f0*/  @!P2 LDG.E.U16 R141, desc[UR20][R4.64] ;  /* 0x00000014048da981 */ /* 0x0000e2000c1e1500 */
[----:B------:R-:W-:Y:S01]  /*3900*/  ISETP.GE.U32.AND P2, PT, R17, 0x7fffff1d, PT ;  /* 0x7fffff1d1100780c */ /* 0x000fe20003f46070 */
[----:B------:R-:W-:Y:S01]  /*3910*/  VIADD R17, R108, 0xffffffce ;  /* 0xffffffce6c117836 */ /* 0x000fe20000000000 */
[----:B------:R-:W-:Y:S01]  /*3920*/  LEA.HI.X.SX32 R64, R7, R2, 0x1, P6 ;  /* 0x0000000207407211 */ /* 0x000fe200030f0eff */
[C---:B------:R-:W-:Y:S02]  /*3930*/  IMAD R19, R106.reuse, 0xc2, RZ ;  /* 0x000000c26a137824 */ /* 0x040fe400078e02ff */
[----:B0-----:R-:W-:Y:S02]  /*3940*/  @!P5 IMAD.MOV.U32 R4, RZ, RZ, R18 ;  /* 0x000000ffff04d224 */ /* 0x001fe400078e0012 */
[----:B------:R-:W-:Y:S01]  /*3950*/  @!P5 IMAD.MOV.U32 R5, RZ, RZ, R29 ;  /* 0x000000ffff05d224 */ /* 0x000fe200078e001d */
[----:B------:R-:W-:Y:S04]  /*3960*/  STL [R1+0x16c], R18 ;  /* 0x00016c1201007387 */ /* 0x000fe80000100800 */
[----:B------:R0:W3:Y:S01]  /*3970*/  @!P5 LDG.E.U16 R51, desc[UR20][R4.64] ;  /* 0x000000140433d981 */ /* 0x0000e2000c1e1500 */
[----:B------:R-:W-:Y:S01]  /*3980*/  ISETP.GE.U32.AND P5, PT, R17, 0x7fffff4f, PT ;  /* 0x7fffff4f1100780c */ /* 0x000fe20003fa6070 */
[----:B------:R-:W-:-:S02]  /*3990*/  IMAD R17, R106, 0x61, RZ ;  /* 0x000000616a117824 */ /* 0x000fc400078e02ff */
[----:B------:R1:W-:Y:S01]  /*39a0*/  STL [R1+0x168], R29 ;  /* 0x0001681d01007387 */ /* 0x0003e20000100800 */
[----:B0-----:R-:W-:Y:S02]  /*39b0*/  @!P4 IMAD.MOV.U32 R4, RZ, RZ, R33 ;  /* 0x000000ffff04c224 */ /* 0x001fe400078e0021 */
[----:B------:R-:W-:Y:S01]  /*39c0*/  @!P4 IMAD.MOV.U32 R5, RZ, RZ, R64 ;  /* 0x000000ffff05c224 */ /* 0x000fe200078e0040 */
[----:B-1----:R-:W-:Y:S01]  /*39d0*/  IADD3 R29, P6, PT, R19, R0, RZ ;  /* 0x00000000131d7210 */ /* 0x002fe20007fde0ff */
[C---:B------:R-:W-:Y:S01]  /*39e0*/  IMAD R19, R106.reuse, 0xc4, RZ ;  /* 0x000000c46a137824 */ /* 0x040fe200078e02ff */
[----:B------:R0:W-:Y:S04]  /*39f0*/  STL [R1+0x174], R33 ;  /* 0x0001742101007387 */ /* 0x0001e80000100800 */
[----:B------:R1:W-:Y:S04]  /*3a00*/  STL [R1+0x170], R64 ;  /* 0x0001704001007387 */ /* 0x0003e80000100800 */
[----:B------:R4:W2:Y:S01]  /*3a10*/  @!P4 LDG.E.U16 R140, desc[UR20][R4.64] ;  /* 0x00000014048cc981 */ /* 0x0008a2000c1e1500 */
[----:B0-----:R-:W-:Y:S01]  /*3a20*/  LEA.HI.X.SX32 R33, R17, R2, 0x1, P6 ;  /* 0x0000000211217211 */ /* 0x001fe200030f0eff */
[----:B------:R-:W-:-:S02]  /*3a30*/  IMAD R17, R106, 0x62, RZ ;  /* 0x000000626a117824 */ /* 0x000fc400078e02ff */
[----:B------:R0:W-:Y:S01]  /*3a40*/  STL [R1+0x17c], R29 ;  /* 0x00017c1d01007387 */ /* 0x0001e20000100800 */
[----:B-1----:R-:W-:Y:S01]  /*3a50*/  IADD3 R64, P6, PT, R19, R0, RZ ;  /* 0x0000000013407210 */ /* 0x002fe20007fde0ff */
[----:B----4-:R-:W-:-:S03]  /*3a60*/  @!P0 IMAD.MOV.U32 R4, RZ, RZ, R29 ;  /* 0x000000ffff048224 */ /* 0x010fc600078e001d */
[----:B------:R-:W-:Y:S01]  /*3a70*/  LEA.HI.X.SX32 R66, R17, R2, 0x1, P6 ;  /* 0x0000000211427211 */ /* 0x000fe200030f0eff */
[----:B------:R-:W-:Y:S02]  /*3a80*/  @!P0 IMAD.MOV.U32 R5, RZ, RZ, R33 ;  /* 0x000000ffff058224 */ /* 0x000fe400078e0021 */
[C---:B0-----:R-:W-:Y:S01]  /*3a90*/  IMAD R29, R106.reuse, 0xc6, RZ ;  /* 0x000000c66a1d7824 */ /* 0x041fe200078e02ff */
[----:B------:R0:W-:Y:S01]  /*3aa0*/  STL [R1+0x178], R33 ;  /* 0x0001782101007387 */ /* 0x0001e20000100800 */
[----:B------:R-:W-:Y:S02]  /*3ab0*/  IMAD R19, R106, 0x63, RZ ;  /* 0x000000636a137824 */ /* 0x000fe400078e02ff */
[----:B------:R-:W-:Y:S01]  /*3ac0*/  VIADD R18, R108, 0xffffffcf ;  /* 0xffffffcf6c127836 */ /* 0x000fe20000000000 */
[----:B------:R1:W4:Y:S01]  /*3ad0*/  @!P0 LDG.E.U16 R52, desc[UR20][R4.64] ;  /* 0x0000001404348981 */ /* 0x000322000c1e1500 */
[----:B0-----:R-:W-:Y:S01]  /*3ae0*/  IADD3 R33, P6, PT, R29, R0, RZ ;  /* 0x000000001d217210 */ /* 0x001fe20007fde0ff */
[----:B-1----:R-:W-:-:S03]  /*3af0*/  @!P3 IMAD.MOV.U32 R4, RZ, RZ, R64 ;  /* 0x000000ffff04b224 */ /* 0x002fc600078e0040 */
[----:B------:R-:W-:Y:S01]  /*3b00*/  LEA.HI.X.SX32 R19, R19, R2, 0x1, P6 ;  /* 0x0000000213137211 */ /* 0x000fe200030f0eff */
[----:B------:R-:W-:Y:S01]  /*3b10*/  @!P3 IMAD.MOV.U32 R5, RZ, RZ, R66 ;  /* 0x000000ffff05b224 */ /* 0x000fe200078e0042 */
[----:B------:R-:W-:Y:S02]  /*3b20*/  IADD3 R236, P6, PT, R17, R0, RZ ;  /* 0x0000000011ec7210 */ /* 0x000fe40007fde0ff */
[----:B------:R-:W-:Y:S02]  /*3b30*/  ISETP.GE.U32.AND P4, PT, R18, 0x7fffff50, PT ;  /* 0x7fffff501200780c */ /* 0x000fe40003f86070 */
[----:B------:R0:W2:Y:S01]  /*3b40*/  @!P3 LDG.E.U16 R122, desc[UR20][R4.64] ;  /* 0x00000014047ab981 */ /* 0x0000a2000c1e1500 */
[----:B------:R-:W-:Y:S02]  /*3b50*/  LEA.HI.X.SX32 R235, R235, R2, 0x1, P6 ;  /* 0x00000002ebeb7211 */ /* 0x000fe400030f0eff */
[----:B------:R-:W-:Y:S01]  /*3b60*/  IADD3 R234, P6, PT, R7, R0, RZ ;  /* 0x0000000007ea7210 */ /* 0x000fe20007fde0ff */
[----:B------:R-:W-:-:S02]  /*3b70*/  VIADD R18, R108, 0xffffffe7 ;  /* 0xffffffe76c127836 */ /* 0x000fc40000000000 */
[----:B0-----:R-:W-:Y:S02]  /*3b80*/  @!P2 IMAD.MOV.U32 R4, RZ, RZ, R33 ;  /* 0x000000ffff04a224 */ /* 0x001fe400078e0021 */
[----:B------:R-:W-:Y:S01]  /*3b90*/  @!P2 IMAD.MOV.U32 R5, RZ, RZ, R19 ;  /* 0x000000ffff05a224 */ /* 0x000fe200078e0013 */
[----:B------:R-:W-:Y:S01]  /*3ba0*/  LEA.HI.X.SX32 R233, R179, R2, 0x1, P6 ;  /* 0x00000002b3e97211 */ /* 0x000fe200030f0eff */
[----:B------:R-:W-:-:S03]  /*3bb0*/  VIADD R7, R108, 0xffffff9b ;  /* 0xffffff9b6c077836 */ /* 0x000fc60000000000 */
[----:B------:R0:W2:Y:S01]  /*3bc0*/  @!P2 LDG.E.U16 R53, desc[UR20][R4.64] ;  /* 0x000000140435a981 */ /* 0x0000a2000c1e1500 */
[----:B------:R-:W-:Y:S01]  /*3bd0*/  ISETP.GE.U32.AND P0, PT, R18, 0x7fffff68, PT ;  /* 0x7fffff681200780c */ /* 0x000fe20003f06070 */
[----:B------:R-:W-:Y:S02]  /*3be0*/  VIADD R18, R108, 0xffffffe6 ;  /* 0xffffffe66c127836 */ /* 0x000fe40000000000 */
[----:B0-----:R-:W-:Y:S02]  /*3bf0*/  @!P5 IMAD.MOV.U32 R4, RZ, RZ, R236 ;  /* 0x000000ffff04d224 */ /* 0x001fe400078e00ec */
[----:B------:R-:W-:Y:S01]  /*3c00*/  @!P5 IMAD.MOV.U32 R5, RZ, RZ, R235 ;  /* 0x000000ffff05d224 */ /* 0x000fe200078e00eb */
[----:B------:R-:W-:-:S04]  /*3c10*/  IADD3 R179, P6, PT, R179, R0, RZ ;  /* 0x00000000b3b37210 */ /* 0x000fc80007fde0ff */
[----:B------:R0:W2:Y:S01]  /*3c20*/  @!P5 LDG.E.U16 R139, desc[UR20][R4.64] ;  /* 0x00000014048bd981 */ /* 0x0000a2000c1e1500 */
[----:B------:R-:W-:Y:S01]  /*3c30*/  ISETP.GE.U32.AND P5, PT, R7, 0x7fffff1c, PT ;  /* 0x7fffff1c0700780c */ /* 0x000fe20003fa6070 */
[----:B------:R-:W-:Y:S01]  /*3c40*/  VIADD R7, R108, 0xffffffcd ;  /* 0xffffffcd6c077836 */ /* 0x000fe20000000000 */
[----:B------:R-:W-:Y:S01]  /*3c50*/  ISETP.GE.U32.AND P3, PT, R18, 0x7fffff67, PT ;  /* 0x7fffff671200780c */ /* 0x000fe20003f66070 */
[----:B------:R-:W-:Y:S01]  /*3c60*/  STL [R1+0x184], R64 ;  /* 0x0001844001007387 */ /* 0x000fe20000100800 */
[----:B------:R-:W-:Y:S02]  /*3c70*/  VIADD R18, R108, 0xffffff9a ;  /* 0xffffff9a6c127836 */ /* 0x000fe40000000000 */
[----:B0-----:R-:W-:Y:S02]  /*3c80*/  @!P4 IMAD.MOV.U32 R4, RZ, RZ, R234 ;  /* 0x000000ffff04c224 */ /* 0x001fe400078e00ea */
[----:B------:R-:W-:Y:S01]  /*3c90*/  @!P4 IMAD.MOV.U32 R5, RZ, RZ, R233 ;  /* 0x000000ffff05c224 */ /* 0x000fe200078e00e9 */
[----:B------:R-:W-:Y:S01]  /*3ca0*/  STL [R1+0x180], R66 ;  /* 0x0001804201007387 */ /* 0x000fe20000100800 */
[----:B------:R-:W-:-:S03]  /*3cb0*/  LEA.HI.X.SX32 R176, R93, R2, 0x1, P6 ;  /* 0x000000025db07211 */ /* 0x000fc600030f0eff */
[----:B------:R0:W2:Y:S01]  /*3cc0*/  @!P4 LDG.E.U16 R138, desc[UR20][R4.64] ;  /* 0x00000014048ac981 */ /* 0x0000a2000c1e1500 */
[----:B------:R-:W-:Y:S01]  /*3cd0*/  ISETP.GE.U32.AND P4, PT, R7, 0x7fffff4e, PT ;  /* 0x7fffff4e0700780c */ /* 0x000fe20003f86070 */
[----:B------:R-:W-:Y:S01]  /*3ce0*/  IMAD R7, R106, 0x19, RZ ;  /* 0x000000196a077824 */ /* 0x000fe200078e02ff */
[----:B------:R-:W-:Y:S01]  /*3cf0*/  IADD3 R185, P6, PT, R237, R0, RZ ;  /* 0x00000000edb97210 */ /* 0x000fe20007fde0ff */
[----:B------:R-:W-:Y:S01]  /*3d00*/  STL [R1+0x18c], R33 ;  /* 0x00018c2101007387 */ /* 0x000fe20000100800 */
[----:B------:R-:W-:-:S03]  /*3d10*/  ISETP.GE.U32.AND P2, PT, R18, 0x7fffff1b, PT ;  /* 0x7fffff1b1200780c */ /* 0x000fc60003f46070 */
[----:B------:R1:W-:Y:S01]  /*3d20*/  STL [R1+0x188], R19 ;  /* 0x0001881301007387 */ /* 0x0003e20000100800 */
[----:B------:R-:W-:Y:S01]  /*3d30*/  LEA.HI.X.SX32 R182, R7, R2, 0x1, P6 ;  /* 0x0000000207b67211 */ /* 0x000fe200030f0eff */
[----:B0-----:R-:W-:Y:S02]  /*3d40*/  @!P0 IMAD.MOV.U32 R4, RZ, RZ, R179 ;  /* 0x000000ffff048224 */ /* 0x001fe400078e00b3 */
[----:B------:R-:W-:Y:S02]  /*3d50*/  @!P0 IMAD.MOV.U32 R5, RZ, RZ, R176 ;  /* 0x000000ffff058224 */ /* 0x000fe400078e00b0 */
[----:B------:R-:W-:-:S03]  /*3d60*/  IMAD R7, R106, 0x65, RZ ;  /* 0x000000656a077824 */ /* 0x000fc600078e02ff */
[----:B------:R0:W2:Y:S01]  /*3d70*/  @!P0 LDG.E.U16 R137, desc[UR20][R4.64] ;  /* 0x0000001404898981 */ /* 0x0000a2000c1e1500 */
[----:B-1----:R-:W-:-:S05]  /*3d80*/  IMAD R19, R106, 0xca, RZ ;  /* 0x000000ca6a137824 */ /* 0x002fca00078e02ff */
[----:B------:R-:W-:Y:S01]  /*3d90*/  IADD3 R33, P6, PT, R19, R0, RZ ;  /* 0x0000000013217210 */ /* 0x000fe20007fde0ff */
[----:B------:R-:W-:Y:S02]  /*3da0*/  IMAD R19, R106, 0xc8, RZ ;  /* 0x000000c86a137824 */ /* 0x000fe400078e02ff */
[----:B0-----:R-:W-:Y:S01]  /*3db0*/  @!P3 IMAD.MOV.U32 R4, RZ, RZ, R185 ;  /* 0x000000ffff04b224 */ /* 0x001fe200078e00b9 */
[----:B------:R-:W-:Y:S01]  /*3dc0*/  LEA.HI.X.SX32 R64, R7, R2, 0x1, P6 ;  /* 0x0000000207407211 */ /* 0x000fe200030f0eff */
[----:B------:R-:W-:Y:S02]  /*3dd0*/  @!P3 IMAD.MOV.U32 R5, RZ, RZ, R182 ;  /* 0x000000ffff05b224 */ /* 0x000fe400078e00b6 */
[----:B------:R-:W-:Y:S01]  /*3de0*/  VIADD R17, R108, 0xffffffcc ;  /* 0xffffffcc6c117836 */ /* 0x000fe20000000000 */
[----:B------:R-:W-:Y:S01]  /*3df0*/  IADD3 R19, P6, PT, R19, R0, RZ ;  /* 0x0000000013137210 */ /* 0x000fe20007fde0ff */
[----:B------:R-:W-:Y:S01]  /*3e00*/  IMAD R7, R106, 0x64, RZ ;  /* 0x000000646a077824 */ /* 0x000fe200078e02ff */
[----:B------:R0:W2:Y:S02]  /*3e10*/  @!P3 LDG.E.U16 R135, desc[UR20][R4.64] ;  /* 0x000000140487b981 */ /* 0x0000a4000c1e1500 */
[----:B------:R-:W-:Y:S01]  /*3e20*/  ISETP.GE.U32.AND P0, PT, R17, 0x7fffff4d, PT ;  /* 0x7fffff4d1100780c */ /* 0x000fe20003f06070 */
[----:B------:R-:W-:Y:S01]  /*3e30*/  VIADD R17, R108, 0xffffff98 ;  /* 0xffffff986c117836 */ /* 0x000fe20000000000 */
[----:B------:R1:W-:Y:S01]  /*3e40*/  STL [R1+0x19c], R33 ;  /* 0x00019c2101007387 */ /* 0x0003e20000100800 */
[----:B0-----:R-:W-:-:S02]  /*3e50*/  @!P2 IMAD.MOV.U32 R4, RZ, RZ, R33 ;  /* 0x000000ffff04a224 */ /* 0x001fc400078e0021 */
[----:B------:R-:W-:Y:S01]  /*3e60*/  @!P2 IMAD.MOV.U32 R5, RZ, RZ, R64 ;  /* 0x000000ffff05a224 */ /* 0x000fe200078e0040 */
[----:B-1----:R-:W-:-:S04]  /*3e70*/  LEA.HI.X.SX32 R33, R7, R2, 0x1, P6 ;  /* 0x0000000207217211 */ /* 0x002fc800030f0eff */
[----:B------:R0:W2:Y:S01]  /*3e80*/  @!P2 LDG.E.U16 R124, desc[UR20][R4.64] ;  /* 0x00000014047ca981 */ /* 0x0000a2000c1e1500 */
[----:B------:R-:W-:Y:S02]  /*3e90*/  IADD3 R238, P2, PT, R7, R0, RZ ;  /* 0x0000000007ee7210 */ /* 0x000fe40007f5e0ff */
[----:B------:R-:W-:Y:S01]  /*3ea0*/  ISETP.GE.U32.AND P3, PT, R17, 0x7fffff19, PT ;  /* 0x7fffff191100780c */ /* 0x000fe20003f66070 */
[----:B------:R-:W-:Y:S01]  /*3eb0*/  VIADD R17, R108, 0xffffff99 ;  /* 0xffffff996c117836 */ /* 0x000fe20000000000 */
[----:B------:R-:W-:Y:S01]  /*3ec0*/  LEA.HI.X.SX32 R237, R237, R2, 0x1, P2 ;  /* 0x00000002eded7211 */ /* 0x000fe200010f0eff */
[----:B------:R-:W-:Y:S02]  /*3ed0*/  IMAD R7, R106, 0x66, RZ ;  /* 0x000000666a077824 */ /* 0x000fe400078e02ff */
[----:B0-----:R-:W-:Y:S02]  /*3ee0*/  @!P5 IMAD.MOV.U32 R4, RZ, RZ, R19 ;  /* 0x000000ffff04d224 */ /* 0x001fe400078e0013 */
[----:B------:R-:W-:Y:S01]  /*3ef0*/  @!P5 IMAD.MOV.U32 R5, RZ, RZ, R33 ;  /* 0x000000ffff05d224 */ /* 0x000fe200078e0021 */
[----:B------:R-:W-:Y:S01]  /*3f00*/  ISETP.GE.U32.AND P2, PT, R17, 0x7fffff1a, PT ;  /* 0x7fffff1a1100780c */ /* 0x000fe20003f46070 */
[----:B------:R-:W-:Y:S01]  /*3f10*/  STL [R1+0x198], R64 ;  /* 0x0001984001007387 */ /* 0x000fe20000100800 */
[----:B------:R-:W-:-:S03]  /*3f20*/  VIADD R17, R108, 0xffffff97 ;  /* 0xffffff976c117836 */ /* 0x000fc60000000000 */
[----:B------:R0:W2:Y:S01]  /*3f30*/  @!P5 LDG.E.U16 R54, desc[UR20][R4.64] ;  /* 0x000000140436d981 */ /* 0x0000a2000c1e1500 */
[----:B------:R-:W-:-:S03]  /*3f40*/  IADD3 R240, P5, PT, R7, R0, RZ ;  /* 0x0000000007f07210 */ /* 0x000fc60007fbe0ff */
[----:B------:R1:W-:Y:S01]  /*3f50*/  STL [R1+0x194], R19 ;  /* 0x0001941301007387 */ /* 0x0003e20000100800 */
[----:B0-----:R-:W-:Y:S02]  /*3f60*/  @!P4 IMAD.MOV.U32 R4, RZ, RZ, R238 ;  /* 0x000000ffff04c224 */ /* 0x001fe400078e00ee */
[----:B------:R-:W-:Y:S02]  /*3f70*/  @!P4 IMAD.MOV.U32 R5, RZ, RZ, R237 ;  /* 0x000000ffff05c224 */ /* 0x000fe400078e00ed */
[----:B-1----:R-:W-:Y:S01]  /*3f80*/  IMAD R19, R106, 0xce, RZ ;  /* 0x000000ce6a137824 */ /* 0x002fe200078e02ff */
[----:B------:R-:W-:Y:S01]  /*3f90*/  LEA.HI.X.SX32 R239, R239, R2, 0x1, P5 ;  /* 0x00000002efef7211 */ /* 0x000fe200028f0eff */
[----:B------:R-:W-:Y:S01]  /*3fa0*/  VIADD R18, R108, 0xffffff96 ;  /* 0xffffff966c127836 */ /* 0x000fe20000000000 */
[----:B------:R0:W2:Y:S01]  /*3fb0*/  @!P4 LDG.E.U16 R136, desc[UR20][R4.64] ;  /* 0x000000140488c981 */ /* 0x0000a2000c1e1500 */
[----:B------:R-:W-:Y:S01]  /*3fc0*/  ISETP.GE.U32.AND P4, PT, R17, 0x7fffff18, PT ;  /* 0x7fffff181100780c */ /* 0x000fe20003f86070 */
[----:B------:R-:W-:-:S02]  /*3fd0*/  IMAD R17, R106, 0x67, RZ ;  /* 0x000000676a117824 */ /* 0x000fc400078e02ff */
[----:B------:R1:W-:Y:S01]  /*3fe0*/  STL [R1+0x190], R33 ;  /* 0x0001902101007387 */ /* 0x0003e20000100800 */
[----:B------:R-:W-:Y:S02]  /*3ff0*/  PRMT R29, RZ, 0x7610, R29 ;  /* 0x00007610ff1d7816 */ /* 0x000fe4000000001d */
[----:B------:R-:W-:Y:S01]  /*4000*/  ISETP.GE.U32.AND P6, PT, R18, 0x7fffff17, PT ;  /* 0x7fffff171200780c */ /* 0x000fe20003fc6070 */
[----:B------:R-:W-:Y:S02]  /*4010*/  VIADD R18, R108, 0xffffffff ;  /* 0xffffffff6c127836 */ /* 0x000fe40000000000 */
[----:B0-----:R-:W-:Y:S01]  /*4020*/  @!P0 IMAD.MOV.U32 R4, RZ, RZ, R240 ;  /* 0x000000ffff048224 */ /* 0x001fe200078e00f0 */
[----:B-1----:R-:W-:Y:S01]  /*4030*/  IADD3 R33, P5, PT, R19, R0, RZ ;  /* 0x0000000013217210 */ /* 0x002fe20007fbe0ff */
[----:B------:R-:W-:Y:S02]  /*4040*/  IMAD R19, R106, 0xcc, RZ ;  /* 0x000000cc6a137824 */ /* 0x000fe400078e02ff */
[----:B------:R-:W-:Y:S01]  /*4050*/  @!P0 IMAD.MOV.U32 R5, RZ, RZ, R239 ;  /* 0x000000ffff058224 */ /* 0x000fe200078e00ef */
[----:B------:R-:W-:-:S02]  /*4060*/  LEA.HI.X.SX32 R66, R17, R2, 0x1, P5 ;  /* 0x0000000211427211 */ /* 0x000fc400028f0eff */
[----:B------:R-:W-:Y:S02]  /*4070*/  IADD3 R64, P5, PT, R19, R0, RZ ;  /* 0x0000000013407210 */ /* 0x000fe40007fbe0ff */
[----:B------:R0:W2:Y:S01]  /*4080*/  @!P0 LDG.E.U16 R29, desc[UR20][R4.64] ;  /* 0x00000014041d8981 */ /* 0x0000a2000c1e1500 */
[----:B------:R-:W-:Y:S01]  /*4090*/  ISETP.GE.U32.AND P0, PT, R18, 0x7fffff80, PT ;  /* 0x7fffff801200780c */ /* 0x000fe20003f06070 */
[----:B------:R-:W-:Y:S01]  /*40a0*/  VIADD R17, R108, 0xfffffffe ;  /* 0xfffffffe6c117836 */ /* 0x000fe20000000000 */
[----:B------:R-:W-:Y:S01]  /*40b0*/  LEA.HI.X.SX32 R18, R7, R2, 0x1, P5 ;  /* 0x0000000207127211 */ /* 0x000fe200028f0eff */
[----:B0-----:R-:W-:Y:S02]  /*40c0*/  @!P3 IMAD.MOV.U32 R4, RZ, RZ, R33 ;  /* 0x000000ffff04b224 */ /* 0x001fe400078e0021 */
[----:B------:R-:W-:Y:S02]  /*40d0*/  @!P3 IMAD.MOV.U32 R5, RZ, RZ, R66 ;  /* 0x000000ffff05b224 */ /* 0x000fe400078e0042 */
[----:B------:R-:W-:-:S03]  /*40e0*/  IMAD R19, R106, 0xd2, RZ ;  /* 0x000000d26a137824 */ /* 0x000fc600078e02ff */
[----:B------:R0:W2:Y:S01]  /*40f0*/  @!P3 LDG.E.U16 R134, desc[UR20][R4.64] ;  /* 0x000000140486b981 */ /* 0x0000a2000c1e1500 */
[----:B------:R-:W-:Y:S01]  /*4100*/  ISETP.GE.U32.AND P3, PT, R17, 0x7fffff7f, PT ;  /* 0x7fffff7f1100780c */ /* 0x000fe20003f66070 */
[----:B------:R-:W-:Y:S02]  /*4110*/  VIADD R17, R108, 0xfffffffd ;  /* 0xfffffffd6c117836 */ /* 0x000fe40000000000 */
[----:B------:R1:W-:Y:S01]  /*4120*/  STL [R1+0x1ac], R33 ;  /* 0x0001ac2101007387 */ /* 0x0003e20000100800 */
[----:B------:R-:W-:Y:S02]  /*4130*/  IMAD R7, R106, 0x69, RZ ;  /* 0x000000696a077824 */ /* 0x000fe400078e02ff */
[----:B0-----:R-:W-:Y:S02]  /*4140*/  @!P2 IMAD.MOV.U32 R4, RZ, RZ, R64 ;  /* 0x000000ffff04a224 */ /* 0x001fe400078e0040 */
[----:B------:R-:W-:Y:S01]  /*4150*/  @!P2 IMAD.MOV.U32 R5, RZ, RZ, R18 ;  /* 0x000000ffff05a224 */ /* 0x000fe200078e0012 */
[----:B-1----:R-:W-:-:S04]  /*4160*/  IADD3 R33, P5, PT, R19, R0, RZ ;  /* 0x0000000013217210 */ /* 0x002fc80007fbe0ff */
[----:B------:R0:W2:Y:S01]  /*4170*/  @!P2 LDG.E.U16 R55, desc[UR20][R4.64] ;  /* 0x000000140437a981 */ /* 0x0000a2000c1e1500 */
[----:B------:R-:W-:Y:S01]  /*4180*/  ISETP.GE.U32.AND P2, PT, R17, 0x7fffff7e, PT ;  /* 0x7fffff7e1100780c */ /* 0x000fe20003f46070 */
[----:B------:R-:W-:Y:S02]  /*4190*/  IMAD R17, R106, 0xd0, RZ ;  /* 0x000000d06a117824 */ /* 0x000fe400078e02ff */
[----:B------:R-:W-:Y:S04]  /*41a0*/  STL [R1+0x1a8], R66 ;  /* 0x0001a84201007387 */ /* 0x000fe80000100800 */
[----:B------:R1:W-:Y:S04]  /*41b0*/  STL [R1+0x1a4], R64 ;  /* 0x0001a44001007387 */ /* 0x0003e80000100800 */
[----:B------:R5:W-:Y:S01]  /*41c0*/  STL [R1+0x1a0], R18 ;  /* 0x0001a01201007387 */ /* 0x000be20000100800 */
[----:B0-----:R-:W-:Y:S01]  /*41d0*/  @!P6 IMAD.MOV.U32 R4, RZ, RZ, R33 ;  /* 0x000000ffff04e224 */ /* 0x001fe200078e0021 */
[----:B-1----:R-:W-:-:S02]  /*41e0*/  LEA.HI.X.SX32 R64, R7, R2, 0x1, P5 ;  /* 0x0000000207407211 */ /* 0x002fc400028f0eff */
[----:B------:R0:W-:Y:S01]  /*41f0*/  STL [R1+0x1bc], R33 ;  /* 0x0001bc2101007387 */ /* 0x0001e20000100800 */
[----:B-----5:R-:W-:Y:S02]  /*4200*/  IADD3 R18, P5, PT, R17, R0, RZ ;  /* 0x0000000011127210 */ /* 0x020fe40007fbe0ff */
[----:B------:R-:W-:-:S05]  /*4210*/  @!P6 IMAD.MOV.U32 R5, RZ, RZ, R64 ;  /* 0x000000ffff05e224 */ /* 0x000fca00078e0040 */
[----:B------:R1:W5:Y:S01]  /*4220*/  @!P6 LDG.E.U16 R133, desc[UR20][R4.64] ;  /* 0x000000140485e981 */ /* 0x000362000c1e1500 */
[----:B0-----:R-:W-:Y:S01]  /*4230*/  LEA.HI.X.SX32 R33, R242, R2, 0x1, P5 ;  /* 0x00000002f2217211 */ /* 0x001fe200028f0eff */
[----:B------:R-:W-:Y:S02]  /*4240*/  VIADD R7, R108, 0xfffffffc ;  /* 0xfffffffc6c077836 */ /* 0x000fe40000000000 */
[----:B-1----:R-:W-:Y:S02]  /*4250*/  @!P4 IMAD.MOV.U32 R4, RZ, RZ, R18 ;  /* 0x000000ffff04c224 */ /* 0x002fe400078e0012 */
[----:B------:R-:W-:Y:S01]  /*4260*/  @!P4 IMAD.MOV.U32 R5, RZ, RZ, R33 ;  /* 0x000000ffff05c224 */ /* 0x000fe200078e0021 */
[----:B------:R-:W-:-:S04]  /*4270*/  ISETP.GE.U32.AND P6, PT, R7, 0x7fffff7d, PT ;  /* 0x7fffff7d0700780c */ /* 0x000fc80003fc6070 */
[----:B------:R0:W5:Y:S01]  /*4280*/  @!P4 LDG.E.U16 R56, desc[UR20][R4.64] ;  /* 0x000000140438c981 */ /* 0x000162000c1e1500 */
[----:B------:R-:W-:Y:S01]  /*4290*/  IADD3 R87, P4, PT, R90, R0, RZ ;  /* 0x000000005a577210 */ /* 0x000fe20007f9e0ff */
[----:B------:R-:W-:-:S03]  /*42a0*/  VIADD R7, R108, 0xfffffff2 ;  /* 0xfffffff26c077836 */ /* 0x000fc60000000000 */
[C---:B------:R-:W-:Y:S02]  /*42b0*/  LEA.HI.X.SX32 R88, R106.reuse, R2, 0x1, P4 ;  /* 0x000000026a587211 */ /* 0x040fe400020f0eff */
[----:B------:R-:W-:Y:S01]  /*42c0*/  LEA R89, P4, R106, R0, 0x2 ;  /* 0x000000006a597211 */ /* 0x000fe200078810ff */
[----:B0-----:R-:W-:Y:S02]  /*42d0*/  @!P0 IMAD.MOV.U32 R4, RZ, RZ, R0 ;  /* 0x000000ffff048224 */ /* 0x001fe400078e0000 */
[----:B------:R-:W-:Y:S01]  /*42e0*/  @!P0 IMAD.MOV.U32 R5, RZ, RZ, R2 ;  /* 0x000000ffff058224 */ /* 0x000fe200078e0002 */
[----:B------:R-:W-:Y:S01]  /*42f0*/  LEA.HI.X.SX32 R90, R90, R2, 0x1, P4 ;  /* 0x000000025a5a7211 */ /* 0x000fe200020f0eff */
[----:B------:R-:W-:-:S03]  /*4300*/  VIADD R17, R108, 0xfffffff3 ;  /* 0xfffffff36c117836 */ /* 0x000fc60000000000 */
[----:B------:R0:W2:Y:S01]  /*4310*/  @!P0 LDG.E.U16 R132, desc[UR20][R4.64] ;  /* 0x0000001404848981 */ /* 0x0000a2000c1e1500 */
[----:B------:R-:W-:Y:S01]  /*4320*/  ISETP.GE.U32.AND P0, PT, R7, 0x7fffff73, PT ;  /* 0x7fffff730700780c */ /* 0x000fe20003f06070 */
[----:B------:R-:W-:Y:S01]  /*4330*/  VIADD R7, R108, 0xffffffcb ;  /* 0xffffffcb6c077836 */ /* 0x000fe20000000000 */
[----:B------:R-:W-:Y:S02]  /*4340*/  IADD3 R91, P4, PT, R98, R0, RZ ;  /* 0x00000000625b7210 */ /* 0x000fe40007f9e0ff */
[----:B------:R-:W-:Y:S01]  /*4350*/  ISETP.GE.U32.AND P5, PT, R17, 0x7fffff74, PT ;  /* 0x7fffff741100780c */ /* 0x000fe20003fa6070 */
[----:B0-----:R-:W-:Y:S02]  /*4360*/  @!P3 IMAD.MOV.U32 R4, RZ, RZ, R87 ;  /* 0x000000ffff04b224 */ /* 0x001fe400078e0057 */
[----:B------:R-:W-:Y:S01]  /*4370*/  @!P3 IMAD.MOV.U32 R5, RZ, RZ, R88 ;  /* 0x000000ffff05b224 */ /* 0x000fe200078e0058 */
[----:B------:R-:W-:-:S04]  /*4380*/  LEA.HI.X.SX32 R92, R92, R2, 0x1, P4 ;  /* 0x000000025c5c7211 */ /* 0x000fc800020f0eff */
[----:B------:R0:W2:Y:S01]  /*4390*/  @!P3 LDG.E.U16 R125, desc[UR20][R4.64] ;  /* 0x00000014047db981 */ /* 0x0000a2000c1e1500 */
[----:B------:R-:W-:Y:S01]  /*43a0*/  ISETP.GE.U32.AND P3, PT, R7, 0x7fffff4c, PT ;  /* 0x7fffff4c0700780c */ /* 0x000fe20003f66070 */
[----:B------:R-:W-:Y:S01]  /*43b0*/  VIADD R7, R108, 0xffffffca ;  /* 0xffffffca6c077836 */ /* 0x000fe20000000000 */
[----:B------:R-:W-:Y:S01]  /*43c0*/  IADD3 R93, P4, PT, R93, R0, RZ ;  /* 0x000000005d5d7210 */ /* 0x000fe20007f9e0ff */
        /* <DEDUP_REMOVED lines=14> */
[----:B------:R-:W-:Y:S01]  /*44b0*/  STL [R1+0x1b8], R64 ;  /* 0x0001b84001007387 */ /* 0x000fe20000100800 */
[----:B0-----:R-:W-:Y:S02]  /*44c0*/  @!P5 IMAD.MOV.U32 R4, RZ, RZ, R93 ;  /* 0x000000ffff04d224 */ /* 0x001fe400078e005d */
[----:B------:R-:W-:Y:S01]  /*44d0*/  @!P5 IMAD.MOV.U32 R5, RZ, RZ, R94 ;  /* 0x000000ffff05d224 */ /* 0x000fe200078e005e */
[----:B------:R0:W-:Y:S01]  /*44e0*/  STL [R1+0x1b4], R18 ;  /* 0x0001b41201007387 */ /* 0x0001e20000100800 */
[----:B------:R-:W-:-:S03]  /*44f0*/  LEA.HI.X.SX32 R241, R190, R2, 0x1, P4 ;  /* 0x00000002bef17211 */ /* 0x000fc600020f0eff */
[----:B------:R1:W2:Y:S01]  /*4500*/  @!P5 LDG.E.U16 R130, desc[UR20][R4.64] ;  /* 0x000000140482d981 */ /* 0x0002a2000c1e1500 */
[----:B------:R-:W-:Y:S01]  /*4510*/  ISETP.GE.U32.AND P5, PT, R7, 0x7fffff16, PT ;  /* 0x7fffff160700780c */ /* 0x000fe20003fa6070 */
[----:B------:R-:W-:Y:S02]  /*4520*/  VIADD R7, R108, 0xffffffe5 ;  /* 0xffffffe56c077836 */ /* 0x000fe40000000000 */
[----:B0-----:R-:W-:Y:S02]  /*4530*/  IMAD R18, R106, 0x6a, RZ ;  /* 0x0000006a6a127824 */ /* 0x001fe400078e02ff */
[----:B-1----:R-:W-:Y:S02]  /*4540*/  @!P0 IMAD.MOV.U32 R4, RZ, RZ, R95 ;  /* 0x000000ffff048224 */ /* 0x002fe400078e005f */
[----:B------:R-:W-:Y:S01]  /*4550*/  @!P0 IMAD.MOV.U32 R5, RZ, RZ, R96 ;  /* 0x000000ffff058224 */ /* 0x000fe200078e0060 */
[----:B------:R-:W-:-:S04]  /*4560*/  IADD3 R244, P4, PT, R18, R0, RZ ;  /* 0x0000000012f47210 */ /* 0x000fc80007f9e0ff */
[----:B------:R0:W2:Y:S01]  /*4570*/  @!P0 LDG.E.U16 R129, desc[UR20][R4.64] ;  /* 0x0000001404818981 */ /* 0x0000a2000c1e1500 */
[----:B------:R-:W-:Y:S01]  /*4580*/  ISETP.GE.U32.AND P0, PT, R7, 0x7fffff66, PT ;  /* 0x7fffff660700780c */ /* 0x000fe20003f06070 */
[----:B------:R-:W-:Y:S01]  /*4590*/  VIADD R7, R108, 0xffffffe4 ;  /* 0xffffffe46c077836 */ /* 0x000fe20000000000 */
[----:B------:R-:W-:Y:S01]  /*45a0*/  LEA.HI.X.SX32 R243, R243, R2, 0x1, P4 ;  /* 0x00000002f3f37211 */ /* 0x000fe200020f0eff */
[----:B0-----:R-:W-:Y:S02]  /*45b0*/  @!P3 IMAD.MOV.U32 R4, RZ, RZ, R242 ;  /* 0x000000ffff04b224 */ /* 0x001fe400078e00f2 */
[----:B------:R-:W-:-:S05]  /*45c0*/  @!P3 IMAD.MOV.U32 R5, RZ, RZ, R241 ;  /* 0x000000ffff05b224 */ /* 0x000fca00078e00f1 */
[----:B------:R0:W2:Y:S01]  /*45d0*/  @!P3 LDG.E.U16 R128, desc[UR20][R4.64] ;  /* 0x000000140480b981 */ /* 0x0000a2000c1e1500 */
[----:B------:R-:W-:Y:S01]  /*45e0*/  ISETP.GE.U32.AND P3, PT, R7, 0x7fffff65, PT ;  /* 0x7fffff650700780c */ /* 0x000fe20003f66070 */
[C---:B------:R-:W-:Y:S02]  /*45f0*/  IMAD R7, R106.reuse, 0xd6, RZ ;  /* 0x000000d66a077824 */ /* 0x040fe400078e02ff */
[----:B------:R-:W-:-:S03]  /*4600*/  IMAD R17, R106, 0x6b, RZ ;  /* 0x0000006b6a117824 */ /* 0x000fc600078e02ff */
[----:B------:R-:W-:Y:S01]  /*4610*/  IADD3 R64, P4, PT, R7, R0, RZ ;  /* 0x0000000007407210 */ /* 0x000fe20007f9e0ff */
[----:B0-----:R-:W-:Y:S02]  /*4620*/  @!P2 IMAD.MOV.U32 R4, RZ, RZ, R244 ;  /* 0x000000ffff04a224 */ /* 0x001fe400078e00f4 */
[----:B------:R-:W-:Y:S01]  /*4630*/  @!P2 IMAD.MOV.U32 R5, RZ, RZ, R243 ;  /* 0x000000ffff05a224 */ /* 0x000fe200078e00f3 */
[----:B------:R-:W-:-:S04]  /*4640*/  LEA.HI.X.SX32 R66, R17, R2, 0x1, P4 ;  /* 0x0000000211427211 */ /* 0x000fc800020f0eff */
[----:B------:R0:W2:Y:S01]  /*4650*/  @!P2 LDG.E.U16 R30, desc[UR20][R4.64] ;  /* 0x00000014041ea981 */ /* 0x0000a2000c1e1500 */
[----:B------:R-:W-:-:S03]  /*4660*/  IADD3 R190, P2, PT, R190, R0, RZ ;  /* 0x00000000bebe7210 */ /* 0x000fc60007f5e0ff */
[----:B------:R1:W-:Y:S01]  /*4670*/  STL [R1+0x1b0], R33 ;  /* 0x0001b02101007387 */ /* 0x0003e20000100800 */
[----:B------:R-:W-:Y:S01]  /*4680*/  LEA.HI.X.SX32 R188, R188, R2, 0x1, P2 ;  /* 0x00000002bcbc7211 */ /* 0x000fe200010f0eff */
[----:B0-----:R-:W-:Y:S02]  /*4690*/  VIADD R5, R108, 0xffffff92 ;  /* 0xffffff926c057836 */ /* 0x001fe40000000000 */
[----:B------:R-:W-:-:S03]  /*46a0*/  IMAD R4, R106, 0xd4, RZ ;  /* 0x000000d46a047824 */ /* 0x000fc600078e02ff */
[----:B------:R-:W-:Y:S01]  /*46b0*/  ISETP.GE.U32.AND P2, PT, R5, 0x7fffff13, PT ;  /* 0x7fffff130500780c */ /* 0x000fe20003f46070 */
[----:B------:R-:W-:Y:S01]  /*46c0*/  @!P6 IMAD.MOV.U32 R5, RZ, RZ, R66 ;  /* 0x000000ffff05e224 */ /* 0x000fe200078e0042 */
[----:B-1----:R-:W-:Y:S01]  /*46d0*/  IADD3 R33, P4, PT, R4, R0, RZ ;  /* 0x0000000004217210 */ /* 0x002fe20007f9e0ff */
[----:B------:R-:W-:-:S03]  /*46e0*/  @!P6 IMAD.MOV.U32 R4, RZ, RZ, R64 ;  /* 0x000000ffff04e224 */ /* 0x000fc600078e0040 */
[----:B------:R-:W-:Y:S02]  /*46f0*/  LEA.HI.X.SX32 R18, R18, R2, 0x1, P4 ;  /* 0x0000000212127211 */ /* 0x000fe400020f0eff */
[----:B------:R0:W2:Y:S02]  /*4700*/  @!P6 LDG.E.U16 R126, desc[UR20][R4.64] ;  /* 0x00000014047ee981 */ /* 0x0000a4000c1e1500 */
[----:B0-----:R-:W-:Y:S02]  /*4710*/  VIADD R4, R108, 0xffffffc9 ;  /* 0xffffffc96c047836 */ /* 0x001fe40000000000 */
[----:B------:R-:W-:-:S03]  /*4720*/  @!P5 IMAD.MOV.U32 R5, RZ, RZ, R18 ;  /* 0x000000ffff05d224 */ /* 0x000fc600078e0012 */
[----:B------:R-:W-:Y:S01]  /*4730*/  ISETP.GE.U32.AND P4, PT, R4, 0x7fffff4a, PT ;  /* 0x7fffff4a0400780c */ /* 0x000fe20003f86070 */
[----:B------:R-:W-:-:S05]  /*4740*/  @!P5 IMAD.MOV.U32 R4, RZ, RZ, R33 ;  /* 0x000000ffff04d224 */ /* 0x000fca00078e0021 */
[----:B------:R0:W2:Y:S01]  /*4750*/  @!P5 LDG.E.U16 R57, desc[UR20][R4.64] ;  /* 0x000000140439d981 */ /* 0x0000a2000c1e1500 */
[----:B------:R-:W-:Y:S01]  /*4760*/  IADD3 R192, P5, PT, R245, R0, RZ ;  /* 0x00000000f5c07210 */ /* 0x000fe20007fbe0ff */
[----:B------:R-:W-:Y:S02]  /*4770*/  VIADD R7, R108, 0xffffff93 ;  /* 0xffffff936c077836 */ /* 0x000fe40000000000 */
[----:B0-----:R-:W-:Y:S02]  /*4780*/  @!P0 IMAD.MOV.U32 R4, RZ, RZ, R190 ;  /* 0x000000ffff048224 */ /* 0x001fe400078e00be */
[----:B------:R-:W-:Y:S01]  /*4790*/  @!P0 IMAD.MOV.U32 R5, RZ, RZ, R188 ;  /* 0x000000ffff058224 */ /* 0x000fe200078e00bc */
[----:B------:R-:W-:Y:S01]  /*47a0*/  LEA.HI.X.SX32 R191, R191, R2, 0x1, P5 ;  /* 0x00000002bfbf7211 */ /* 0x000fe200028f0eff */
[----:B------:R-:W-:Y:S04]  /*47b0*/  STL [R1+0x1cc], R64 ;  /* 0x0001cc4001007387 */ /* 0x000fe80000100800 */
[----:B------:R0:W2:Y:S01]  /*47c0*/  @!P0 LDG.E.U16 R113, desc[UR20][R4.64] ;  /* 0x0000001404718981 */ /* 0x0000a2000c1e1500 */
[----:B------:R-:W-:-:S03]  /*47d0*/  PRMT R17, RZ, 0x7610, R17 ;  /* 0x00007610ff117816 */ /* 0x000fc60000000011 */
[----:B------:R-:W-:Y:S01]  /*47e0*/  STL [R1+0x1c8], R66 ;  /* 0x0001c84201007387 */ /* 0x000fe20000100800 */
[----:B0-----:R-:W-:Y:S02]  /*47f0*/  VIADD R5, R108, 0xffffffc8 ;  /* 0xffffffc86c057836 */ /* 0x001fe40000000000 */
[C---:B------:R-:W-:Y:S01]  /*4800*/  IMAD R4, R106.reuse, 0xda, RZ ;  /* 0x000000da6a047824 */ /* 0x040fe200078e02ff */
[----:B------:R0:W-:Y:S02]  /*4810*/  STL [R1+0x1c4], R33 ;  /* 0x0001c42101007387 */ /* 0x0001e40000100800 */
[----:B------:R-:W-:Y:S01]  /*4820*/  ISETP.GE.U32.AND P0, PT, R5, 0x7fffff49, PT ;  /* 0x7fffff490500780c */ /* 0x000fe20003f06070 */
[----:B------:R-:W-:Y:S01]  /*4830*/  @!P3 IMAD.MOV.U32 R5, RZ, RZ, R191 ;  /* 0x000000ffff05b224 */ /* 0x000fe200078e00bf */
[----:B------:R-:W-:Y:S01]  /*4840*/  ISETP.GE.U32.AND P6, PT, R7, 0x7fffff14, PT ;  /* 0x7fffff140700780c */ /* 0x000fe20003fc6070 */
[----:B------:R-:W-:Y:S01]  /*4850*/  IMAD R7, R106, 0x6d, RZ ;  /* 0x0000006d6a077824 */ /* 0x000fe200078e02ff */
[----:B0-----:R-:W-:Y:S01]  /*4860*/  IADD3 R33, P5, PT, R4, R0, RZ ;  /* 0x0000000004217210 */ /* 0x001fe20007fbe0ff */
[----:B------:R-:W-:-:S03]  /*4870*/  @!P3 IMAD.MOV.U32 R4, RZ, RZ, R192 ;  /* 0x000000ffff04b224 */ /* 0x000fc600078e00c0 */
[----:B------:R-:W-:Y:S02]  /*4880*/  LEA.HI.X.SX32 R64, R7, R2, 0x1, P5 ;  /* 0x0000000207407211 */ /* 0x000fe400028f0eff */
[----:B------:R0:W2:Y:S04]  /*4890*/  @!P3 LDG.E.U16 R17, desc[UR20][R4.64] ;  /* 0x000000140411b981 */ /* 0x0000a8000c1e1500 */
[----:B------:R1:W-:Y:S01]  /*48a0*/  STL [R1+0x1c0], R18 ;  /* 0x0001c01201007387 */ /* 0x0003e20000100800 */
[----:B0-----:R-:W-:Y:S02]  /*48b0*/  VIADD R4, R108, 0xffffff90 ;  /* 0xffffff906c047836 */ /* 0x001fe40000000000 */
[----:B------:R-:W-:-:S03]  /*48c0*/  @!P2 IMAD.MOV.U32 R5, RZ, RZ, R64 ;  /* 0x000000ffff05a224 */ /* 0x000fc600078e0040 */
[----:B------:R-:W-:Y:S01]  /*48d0*/  ISETP.GE.U32.AND P3, PT, R4, 0x7fffff11, PT ;  /* 0x7fffff110400780c */ /* 0x000fe20003f66070 */
[----:B------:R-:W-:Y:S02]  /*48e0*/  @!P2 IMAD.MOV.U32 R4, RZ, RZ, R33 ;  /* 0x000000ffff04a224 */ /* 0x000fe400078e0021 */
[C---:B-1----:R-:W-:Y:S01]  /*48f0*/  IMAD R18, R106.reuse, 0xd8, RZ ;  /* 0x000000d86a127824 */ /* 0x042fe200078e02ff */
[----:B------:R0:W-:Y:S01]  /*4900*/  STL [R1+0x1dc], R33 ;  /* 0x0001dc2101007387 */ /* 0x0001e20000100800 */
[----:B------:R-:W-:-:S03]  /*4910*/  IMAD R7, R106, 0x6c, RZ ;  /* 0x0000006c6a077824 */ /* 0x000fc600078e02ff */
[----:B------:R1:W2:Y:S02]  /*4920*/  @!P2 LDG.E.U16 R112, desc[UR20][R4.64] ;  /* 0x000000140470a981 */ /* 0x0002a4000c1e1500 */
[-C--:B------:R-:W-:Y:S02]  /*4930*/  IADD3 R246, P5, PT, R7, R0.reuse, RZ ;  /* 0x0000000007f67210 */ /* 0x080fe40007fbe0ff */
[----:B0-----:R-:W-:Y:S01]  /*4940*/  IADD3 R33, P2, PT, R18, R0, RZ ;  /* 0x0000000012217210 */ /* 0x001fe20007f5e0ff */
[----:B------:R0:W-:Y:S01]  /*4950*/  STL [R1+0x1d8], R64 ;  /* 0x0001d84001007387 */ /* 0x0001e20000100800 */
[C---:B-1----:R-:W-:Y:S02]  /*4960*/  VIADD R4, R108.reuse, 0xffffff91 ;  /* 0xffffff916c047836 */ /* 0x042fe40000000000 */
[----:B------:R-:W-:Y:S01]  /*4970*/  VIADD R5, R108, 0xffffff8e ;  /* 0xffffff8e6c057836 */ /* 0x000fe20000000000 */
[-C--:B------:R-:W-:Y:S02]  /*4980*/  LEA.HI.X.SX32 R245, R245, R2.reuse, 0x1, P5 ;  /* 0x00000002f5f57211 */ /* 0x080fe400028f0eff */
[----:B0-----:R-:W-:-:S02]  /*4990*/  LEA.HI.X.SX32 R64, R7, R2, 0x1, P2 ;  /* 0x0000000207407211 */ /* 0x001fc400010f0eff */
[----:B------:R-:W-:Y:S01]  /*49a0*/  ISETP.GE.U32.AND P5, PT, R4, 0x7fffff12, PT ;  /* 0x7fffff120400780c */ /* 0x000fe20003fa6070 */
[----:B------:R-:W-:Y:S01]  /*49b0*/  @!P6 IMAD.MOV.U32 R4, RZ, RZ, R33 ;  /* 0x000000ffff04e224 */ /* 0x000fe200078e0021 */
[----:B------:R-:W-:Y:S01]  /*49c0*/  ISETP.GE.U32.AND P2, PT, R5, 0x7fffff0f, PT ;  /* 0x7fffff0f0500780c */ /* 0x000fe20003f46070 */
[----:B------:R-:W-:Y:S02]  /*49d0*/  @!P6 IMAD.MOV.U32 R5, RZ, RZ, R64 ;  /* 0x000000ffff05e224 */ /* 0x000fe400078e0040 */
[----:B------:R-:W-:-:S03]  /*49e0*/  IMAD R18, R106, 0x6e, RZ ;  /* 0x0000006e6a127824 */ /* 0x000fc600078e02ff */
[----:B------:R0:W2:Y:S02]  /*49f0*/  @!P6 LDG.E.U16 R58, desc[UR20][R4.64] ;  /* 0x00000014043ae981 */ /* 0x0000a4000c1e1500 */
[----:B------:R-:W-:Y:S01]  /*4a00*/  IADD3 R248, P6, PT, R18, R0, RZ ;  /* 0x0000000012f87210 */ /* 0x000fe20007fde0ff */
[----:B0-----:R-:W-:Y:S02]  /*4a10*/  @!P4 IMAD.MOV.U32 R4, RZ, RZ, R246 ;  /* 0x000000ffff04c224 */ /* 0x001fe400078e00f6 */
[----:B------:R-:W-:Y:S01]  /*4a20*/  @!P4 IMAD.MOV.U32 R5, RZ, RZ, R245 ;  /* 0x000000ffff05c224 */ /* 0x000fe200078e00f5 */
[----:B------:R-:W-:-:S04]  /*4a30*/  LEA.HI.X.SX32 R247, R247, R2, 0x1, P6 ;  /* 0x00000002f7f77211 */ /* 0x000fc800030f0eff */
[----:B------:R0:W2:Y:S04]  /*4a40*/  @!P4 LDG.E.U16 R111, desc[UR20][R4.64] ;  /* 0x00000014046fc981 */ /* 0x0000a8000c1e1500 */
[----:B------:R-:W-:Y:S01]  /*4a50*/  STL [R1+0x1d4], R33 ;  /* 0x0001d42101007387 */ /* 0x000fe20000100800 */
[----:B0-----:R-:W-:Y:S02]  /*4a60*/  VIADD R5, R108, 0xffffff8f ;  /* 0xffffff8f6c057836 */ /* 0x001fe40000000000 */
[----:B------:R-:W-:Y:S01]  /*4a70*/  IMAD R4, R106, 0xde, RZ ;  /* 0x000000de6a047824 */ /* 0x000fe200078e02ff */
[----:B------:R0:W-:Y:S02]  /*4a80*/  STL [R1+0x1d0], R64 ;  /* 0x0001d04001007387 */ /* 0x0001e40000100800 */
[----:B------:R-:W-:Y:S01]  /*4a90*/  ISETP.GE.U32.AND P4, PT, R5, 0x7fffff10, PT ;  /* 0x7fffff100500780c */ /* 0x000fe20003f86070 */
[----:B------:R-:W-:-:S02]  /*4aa0*/  @!P0 IMAD.MOV.U32 R5, RZ, RZ, R247 ;  /* 0x000000ffff058224 */ /* 0x000fc400078e00f7 */
[----:B------:R-:W-:Y:S01]  /*4ab0*/  IMAD R7, R106, 0x6f, RZ ;  /* 0x0000006f6a077824 */ /* 0x000fe200078e02ff */
[----:B0-----:R-:W-:Y:S01]  /*4ac0*/  IADD3 R64, P6, PT, R4, R0, RZ ;  /* 0x0000000004407210 */ /* 0x001fe20007fde0ff */
[----:B------:R-:W-:-:S03]  /*4ad0*/  @!P0 IMAD.MOV.U32 R4, RZ, RZ, R248 ;  /* 0x000000ffff048224 */ /* 0x000fc600078e00f8 */
[----:B------:R-:W-:Y:S02]  /*4ae0*/  LEA.HI.X.SX32 R66, R7, R2, 0x1, P6 ;  /* 0x0000000207427211 */ /* 0x000fe400030f0eff */
[----:B------:R0:W2:Y:S02]  /*4af0*/  @!P0 LDG.E.U16 R31, desc[UR20][R4.64] ;  /* 0x00000014041f8981 */ /* 0x0000a4000c1e1500 */
[----:B0-----:R-:W-:Y:S02]  /*4b00*/  VIADD R5, R108, 0xffffffc7 ;  /* 0xffffffc76c057836 */ /* 0x001fe40000000000 */
[----:B------:R-:W-:-:S03]  /*4b10*/  IMAD R4, R106, 0xdc, RZ ;  /* 0x000000dc6a047824 */ /* 0x000fc600078e02ff */
[----:B------:R-:W-:Y:S01]  /*4b20*/  ISETP.GE.U32.AND P0, PT, R5, 0x7fffff48, PT ;  /* 0x7fffff480500780c */ /* 0x000fe20003f06070 */
[----:B------:R-:W-:Y:S01]  /*4b30*/  @!P3 IMAD.MOV.U32 R5, RZ, RZ, R66 ;  /* 0x000000ffff05b224 */ /* 0x000fe200078e0042 */
[----:B------:R-:W-:Y:S01]  /*4b40*/  IADD3 R33, P6, PT, R4, R0, RZ ;  /* 0x0000000004217210 */ /* 0x000fe20007fde0ff */
[----:B------:R-:W-:Y:S01]  /*4b50*/  @!P3 IMAD.MOV.U32 R4, RZ, RZ, R64 ;  /* 0x000000ffff04b224 */ /* 0x000fe200078e0040 */
[----:B------:R-:W-:Y:S04]  /*4b60*/  STL [R1+0x1ec], R64 ;  /* 0x0001ec4001007387 */ /* 0x000fe80000100800 */
[----:B------:R0:W2:Y:S04]  /*4b70*/  @!P3 LDG.E.U16 R63, desc[UR20][R4.64] ;  /* 0x00000014043fb981 */ /* 0x0000a8000c1e1500 */
[----:B------:R1:W-:Y:S01]  /*4b80*/  STL [R1+0x1e8], R66 ;  /* 0x0001e84201007387 */ /* 0x0003e20000100800 */
[----:B0-----:R-:W-:Y:S01]  /*4b90*/  IMAD R4, R106, 0xe2, RZ ;  /* 0x000000e26a047824 */ /* 0x001fe200078e02ff */
[----:B-1----:R-:W-:-:S04]  /*4ba0*/  LEA.HI.X.SX32 R66, R18, R2, 0x1, P6 ;  /* 0x0000000212427211 */ /* 0x002fc800030f0eff */
[----:B------:R-:W-:Y:S01]  /*4bb0*/  IADD3 R64, P6, PT, R4, R0, RZ ;  /* 0x0000000004407210 */ /* 0x000fe20007fde0ff */
[----:B------:R-:W-:Y:S02]  /*4bc0*/  @!P5 IMAD.MOV.U32 R4, RZ, RZ, R33 ;  /* 0x000000ffff04d224 */ /* 0x000fe400078e0021 */
[----:B------:R-:W-:Y:S02]  /*4bd0*/  @!P5 IMAD.MOV.U32 R5, RZ, RZ, R66 ;  /* 0x000000ffff05d224 */ /* 0x000fe400078e0042 */
[----:B------:R-:W-:Y:S02]  /*4be0*/  VIADD R7, R108, 0xffffffc6 ;  /* 0xffffffc66c077836 */ /* 0x000fe40000000000 */
[----:B------:R-:W-:Y:S01]  /*4bf0*/  IMAD R18, R106, 0x71, RZ ;  /* 0x000000716a127824 */ /* 0x000fe200078e02ff */
[----:B------:R0:W2:Y:S02]  /*4c00*/  @!P5 LDG.E.U16 R59, desc[UR20][R4.64] ;  /* 0x00000014043bd981 */ /* 0x0000a4000c1e1500 */
[----:B------:R-:W-:Y:S01]  /*4c10*/  ISETP.GE.U32.AND P3, PT, R7, 0x7fffff47, PT ;  /* 0x7fffff470700780c */ /* 0x000fe20003f66070 */
[----:B------:R-:W-:Y:S01]  /*4c20*/  VIADD R7, R108, 0xffffff8c ;  /* 0xffffff8c6c077836 */ /* 0x000fe20000000000 */
[----:B------:R-:W-:Y:S01]  /*4c30*/  LEA.HI.X.SX32 R18, R18, R2, 0x1, P6 ;  /* 0x0000000212127211 */ /* 0x000fe200030f0eff */
[----:B------:R1:W-:Y:S01]  /*4c40*/  STL [R1+0x1e4], R33 ;  /* 0x0001e42101007387 */ /* 0x0003e20000100800 */
[----:B0-----:R-:W-:-:S03]  /*4c50*/  IMAD R4, R106, 0xe0, RZ ;  /* 0x000000e06a047824 */ /* 0x001fc600078e02ff */
[----:B------:R-:W-:Y:S01]  /*4c60*/  STL [R1+0x1e0], R66 ;  /* 0x0001e04201007387 */ /* 0x000fe20000100800 */
[----:B------:R-:W-:Y:S02]  /*4c70*/  PRMT R19, RZ, 0x7610, R19 ;  /* 0x00007610ff137816 */ /* 0x000fe40000000013 */
[----:B-1----:R-:W-:Y:S01]  /*4c80*/  IADD3 R33, P6, PT, R4, R0, RZ ;  /* 0x0000000004217210 */ /* 0x002fe20007fde0ff */
[----:B------:R-:W-:Y:S01]  /*4c90*/  STL [R1+0x1fc], R64 ;  /* 0x0001fc4001007387 */ /* 0x000fe20000100800 */
[----:B------:R-:W-:Y:S01]  /*4ca0*/  ISETP.GE.U32.AND P5, PT, R7, 0x7fffff0d, PT ;  /* 0x7fffff0d0700780c */ /* 0x000fe20003fa6070 */
[----:B------:R-:W-:Y:S02]  /*4cb0*/  @!P2 IMAD.MOV.U32 R4, RZ, RZ, R64 ;  /* 0x000000ffff04a224 */ /* 0x000fe400078e0040 */
[----:B------:R0:W-:Y:S01]  /*4cc0*/  STL [R1+0x1f8], R18 ;  /* 0x0001f81201007387 */ /* 0x0001e20000100800 */
[----:B------:R-:W-:Y:S02]  /*4cd0*/  @!P2 IMAD.MOV.U32 R5, RZ, RZ, R18 ;  /* 0x000000ffff05a224 */ /* 0x000fe400078e0012 */
[----:B------:R-:W-:-:S03]  /*4ce0*/  VIADD R7, R108, 0xffffff8d ;  /* 0xffffff8d6c077836 */ /* 0x000fc60000000000 */
[----:B------:R1:W2:Y:S01]  /*4cf0*/  @!P2 LDG.E.U16 R19, desc[UR20][R4.64] ;  /* 0x000000140413a981 */ /* 0x0002a2000c1e1500 */
[C---:B0-----:R-:W-:Y:S02]  /*4d00*/  LEA.HI.X.SX32 R18, R250.reuse, R2, 0x1, P6 ;  /* 0x00000002fa127211 */ /* 0x041fe400030f0eff */
[----:B------:R-:W-:Y:S02]  /*4d10*/  IADD3 R250, P6, PT, R250, R0, RZ ;  /* 0x00000000fafa7210 */ /* 0x000fe40007fde0ff */
[----:B------:R-:W-:Y:S01]  /*4d20*/  ISETP.GE.U32.AND P2, PT, R7, 0x7fffff0e, PT ;  /* 0x7fffff0e0700780c */ /* 0x000fe20003f46070 */
[----:B------:R-:W-:Y:S01]  /*4d30*/  VIADD R7, R108, 0xfffffff9 ;  /* 0xfffffff96c077836 */ /* 0x000fe20000000000 */
[----:B------:R-:W-:Y:S01]  /*4d40*/  LEA.HI.X.SX32 R249, R194, R2, 0x1, P6 ;  /* 0x00000002c2f97211 */ /* 0x000fe200030f0eff */
[----:B-1----:R-:W-:Y:S02]  /*4d50*/  @!P4 IMAD.MOV.U32 R4, RZ, RZ, R33 ;  /* 0x000000ffff04c224 */ /* 0x002fe400078e0021 */
[----:B------:R-:W-:-:S05]  /*4d60*/  @!P4 IMAD.MOV.U32 R5, RZ, RZ, R18 ;  /* 0x000000ffff05c224 */ /* 0x000fca00078e0012 */
[----:B------:R0:W2:Y:S01]  /*4d70*/  @!P4 LDG.E.U16 R60, desc[UR20][R4.64] ;  /* 0x00000014043cc981 */ /* 0x0000a2000c1e1500 */
[----:B------:R-:W-:Y:S01]  /*4d80*/  ISETP.GE.U32.AND P4, PT, R7, 0x7fffff7a, PT ;  /* 0x7fffff7a0700780c */ /* 0x000fe20003f86070 */
[----:B------:R-:W-:Y:S02]  /*4d90*/  IMAD R7, R106, 0x72, RZ ;  /* 0x000000726a077824 */ /* 0x000fe400078e02ff */
[----:B0-----:R-:W-:Y:S02]  /*4da0*/  @!P0 IMAD.MOV.U32 R4, RZ, RZ, R250 ;  /* 0x000000ffff048224 */ /* 0x001fe400078e00fa */
[----:B------:R-:W-:Y:S01]  /*4db0*/  @!P0 IMAD.MOV.U32 R5, RZ, RZ, R249 ;  /* 0x000000ffff058224 */ /* 0x000fe200078e00f9 */
[----:B------:R-:W-:Y:S04]  /*4dc0*/  STL [R1+0x1f4], R33 ;  /* 0x0001f42101007387 */ /* 0x000fe80000100800 */
[----:B------:R0:W2:Y:S01]  /*4dd0*/  @!P0 LDG.E.U16 R65, desc[UR20][R4.64] ;  /* 0x0000001404418981 */ /* 0x0000a2000c1e1500 */
[----:B------:R-:W-:-:S03]  /*4de0*/  IADD3 R252, P0, PT, R7, R0, RZ ;  /* 0x0000000007fc7210 */ /* 0x000fc60007f1e0ff */
[----:B------:R1:W-:Y:S01]  /*4df0*/  STL [R1+0x1f0], R18 ;  /* 0x0001f01201007387 */ /* 0x0003e20000100800 */
[----:B------:R-:W-:Y:S01]  /*4e00*/  LEA.HI.X.SX32 R251, R251, R2, 0x1, P0 ;  /* 0x00000002fbfb7211 */ /* 0x000fe200000f0eff */
[----:B0-----:R-:W-:Y:S02]  /*4e10*/  IMAD R4, R106, 0xe6, RZ ;  /* 0x000000e66a047824 */ /* 0x001fe400078e02ff */
[----:B------:R-:W-:Y:S02]  /*4e20*/  VIADD R5, R108, 0xfffffff8 ;  /* 0xfffffff86c057836 */ /* 0x000fe40000000000 */
[----:B-1----:R-:W-:Y:S01]  /*4e30*/  IMAD R18, R106, 0x73, RZ ;  /* 0x000000736a127824 */ /* 0x002fe200078e02ff */
[----:B------:R-:W-:Y:S01]  /*4e40*/  IADD3 R66, P6, PT, R4, R0, RZ ;  /* 0x0000000004427210 */ /* 0x000fe20007fde0ff */
[----:B------:R-:W-:Y:S01]  /*4e50*/  IMAD R33, R106, 0xe4, RZ ;  /* 0x000000e46a217824 */ /* 0x000fe200078e02ff */
[----:B------:R-:W-:Y:S01]  /*4e60*/  ISETP.GE.U32.AND P0, PT, R5, 0x7fffff79, PT ;  /* 0x7fffff790500780c */ /* 0x000fe20003f06070 */
[----:B------:R-:W-:Y:S01]  /*4e70*/  @!P3 IMAD.MOV.U32 R4, RZ, RZ, R252 ;  /* 0x000000ffff04b224 */ /* 0x000fe200078e00fc */
[----:B------:R-:W-:Y:S01]  /*4e80*/  LEA.HI.X.SX32 R99, R18, R2, 0x1, P6 ;  /* 0x0000000212637211 */ /* 0x000fe200030f0eff */
[----:B------:R-:W-:Y:S01]  /*4e90*/  @!P3 IMAD.MOV.U32 R5, RZ, RZ, R251 ;  /* 0x000000ffff05b224 */ /* 0x000fe200078e00fb */
[-C--:B------:R-:W-:Y:S01]  /*4ea0*/  IADD3 R64, P6, PT, R33, R0.reuse, RZ ;  /* 0x0000000021407210 */ /* 0x080fe20007fde0ff */
[----:B------:R0:W-:Y:S04]  /*4eb0*/  STL [R1+0x20c], R66 ;  /* 0x00020c4201007387 */ /* 0x0001e80000100800 */
[----:B------:R1:W2:Y:S01]  /*4ec0*/  @!P3 LDG.E.U16 R32, desc[UR20][R4.64] ;  /* 0x000000140420b981 */ /* 0x0002a2000c1e1500 */
[----:B------:R-:W-:Y:S01]  /*4ed0*/  IADD3 R97, P3, PT, R97, R0, RZ ;  /* 0x0000000061617210 */ /* 0x000fe20007f7e0ff */
[----:B-1----:R-:W-:Y:S01]  /*4ee0*/  @!P5 IMAD.MOV.U32 R4, RZ, RZ, R66 ;  /* 0x000000ffff04d224 */ /* 0x002fe200078e0042 */
[-C--:B0-----:R-:W-:Y:S01]  /*4ef0*/  LEA.HI.X.SX32 R66, R7, R2.reuse, 0x1, P6 ;  /* 0x0000000207427211 */ /* 0x081fe200030f0eff */
[----:B------:R-:W-:Y:S01]  /*4f00*/  @!P5 IMAD.MOV.U32 R5, RZ, RZ, R99 ;  /* 0x000000ffff05d224 */ /* 0x000fe200078e0063 */
[----:B------:R-:W-:-:S04]  /*4f10*/  LEA.HI.X.SX32 R98, R98, R2, 0x1, P3 ;  /* 0x0000000262627211 */ /* 0x000fc800018f0eff */
[----:B------:R0:W2:Y:S02]  /*4f20*/  @!P5 LDG.E.U16 R110, desc[UR20][R4.64] ;  /* 0x00000014046ed981 */ /* 0x0000a4000c1e1500 */
[----:B0-----:R-:W-:Y:S02]  /*4f30*/  @!P2 IMAD.MOV.U32 R4, RZ, RZ, R64 ;  /* 0x000000ffff04a224 */ /* 0x001fe400078e0040 */
[----:B------:R-:W-:Y:S01]  /*4f40*/  @!P2 IMAD.MOV.U32 R5, RZ, RZ, R66 ;  /* 0x000000ffff05a224 */ /* 0x000fe200078e0042 */
[----:B------:R0:W-:Y:S04]  /*4f50*/  STL [R1+0x208], R99 ;  /* 0x0002086301007387 */ /* 0x0001e80000100800 */
[----:B------:R1:W3:Y:S01]  /*4f60*/  @!P2 LDG.E.U16 R61, desc[UR20][R4.64] ;  /* 0x00000014043da981 */ /* 0x0002e2000c1e1500 */
[----:B0-----:R-:W-:Y:S01]  /*4f70*/  IADD3 R99, P2, PT, R102, R0, RZ ;  /* 0x0000000066637210 */ /* 0x001fe20007f5e0ff */
[----:B-1----:R-:W-:-:S02]  /*4f80*/  @!P4 IMAD.MOV.U32 R4, RZ, RZ, R97 ;  /* 0x000000ffff04c224 */ /* 0x002fc400078e0061 */
[----:B------:R-:W-:Y:S01]  /*4f90*/  @!P4 IMAD.MOV.U32 R5, RZ, RZ, R98 ;  /* 0x000000ffff05c224 */ /* 0x000fe200078e0062 */
[----:B------:R-:W-:-:S04]  /*4fa0*/  LEA.HI.X.SX32 R100, R100, R2, 0x1, P2 ;  /* 0x0000000264647211 */ /* 0x000fc800010f0eff */
[----:B------:R0:W3:Y:S01]  /*4fb0*/  @!P4 LDG.E.U16 R62, desc[UR20][R4.64] ;  /* 0x00000014043ec981 */ /* 0x0000e2000c1e1500 */
[----:B------:R-:W-:Y:S01]  /*4fc0*/  PRMT R7, RZ, 0x7610, R7 ;  /* 0x00007610ff077816 */ /* 0x000fe20000000007 */
[----:B0-----:R-:W-:Y:S02]  /*4fd0*/  VIADD R4, R108, 0xffffffe3 ;  /* 0xffffffe36c047836 */ /* 0x001fe40000000000 */
[----:B------:R-:W-:-:S03]  /*4fe0*/  @!P0 IMAD.MOV.U32 R5, RZ, RZ, R100 ;  /* 0x000000ffff058224 */ /* 0x000fc600078e0064 */
[----:B------:R-:W-:Y:S01]  /*4ff0*/  ISETP.GE.U32.AND P2, PT, R4, 0x7fffff64, PT ;  /* 0x7fffff640400780c */ /* 0x000fe20003f46070 */
[----:B------:R-:W-:-:S05]  /*5000*/  @!P0 IMAD.MOV.U32 R4, RZ, RZ, R99 ;  /* 0x000000ffff048224 */ /* 0x000fca00078e0063 */
[----:B------:R0:W3:Y:S01]  /*5010*/  @!P0 LDG.E.U16 R7, desc[UR20][R4.64] ;  /* 0x0000001404078981 */ /* 0x0000e2000c1e1500 */
[----:B------:R-:W-:-:S04]  /*5020*/  IADD3 R194, P0, PT, R194, R0, RZ ;  /* 0x00000000c2c27210 */ /* 0x000fc80007f1e0ff */
[----:B------:R-:W-:Y:S02]  /*5030*/  LEA.HI.X.SX32 R193, R101, R2, 0x1, P0 ;  /* 0x0000000265c17211 */ /* 0x000fe400000f0eff */
[----:B------:R-:W-:Y:S01]  /*5040*/  PRMT R109, RZ, 0x7610, R109 ;  /* 0x00007610ff6d7816 */ /* 0x000fe2000000006d */
[----:B0-----:R-:W-:Y:S02]  /*5050*/  @!P2 IMAD.MOV.U32 R4, RZ, RZ, R194 ;  /* 0x000000ffff04a224 */ /* 0x001fe400078e00c2 */
[----:B------:R-:W-:Y:S01]  /*5060*/  @!P2 IMAD.MOV.U32 R5, RZ, RZ, R193 ;  /* 0x000000ffff05a224 */ /* 0x000fe200078e00c1 */
[----:B------:R-:W-:Y:S04]  /*5070*/  STL [R1+0x204], R64 ;  /* 0x0002044001007387 */ /* 0x000fe80000100800 */
[----:B------:R0:W3:Y:S04]  /*5080*/  @!P2 LDG.E.U16 R109, desc[UR20][R4.64] ;  /* 0x00000014046da981 */ /* 0x0000e8000c1e1500 */
[----:B------:R1:W-:Y:S01]  /*5090*/  STL [R1+0x200], R66 ;  /* 0x0002004201007387 */ /* 0x0003e20000100800 */
[----:B0-----:R-:W-:-:S02]  /*50a0*/  VIADD R4, R108, 0xffffffe2 ;  /* 0xffffffe26c047836 */ /* 0x001fc40000000000 */
[----:B-1----:R-:W-:-:S03]  /*50b0*/  IMAD R66, R106, 0x3a, RZ ;  /* 0x0000003a6a427824 */ /* 0x002fc600078e02ff */
[----:B------:R-:W-:Y:S02]  /*50c0*/  ISETP.GE.U32.AND P0, PT, R4, 0x7fffff63, PT ;  /* 0x7fffff630400780c */ /* 0x000fe40003f06070 */
[----:B------:R-:W-:-:S04]  /*50d0*/  IADD3 R196, P2, PT, R66, R0, RZ ;  /* 0x0000000042c47210 */ /* 0x000fc80007f5e0ff */
[----:B------:R-:W-:Y:S02]  /*50e0*/  LEA.HI.X.SX32 R195, R195, R2, 0x1, P2 ;  /* 0x00000002c3c37211 */ /* 0x000fe400010f0eff */
[----:B------:R-:W-:-:S05]  /*50f0*/  PRMT R18, RZ, 0x7610, R18 ;  /* 0x00007610ff127816 */ /* 0x000fca0000000012 */
[----:B------:R-:W-:Y:S02]  /*5100*/  @!P0 IMAD.MOV.U32 R4, RZ, RZ, R196 ;  /* 0x000000ffff048224 */ /* 0x000fe400078e00c4 */
[----:B------:R-:W-:-:S05]  /*5110*/  @!P0 IMAD.MOV.U32 R5, RZ, RZ, R195 ;  /* 0x000000ffff058224 */ /* 0x000fca00078e00c3 */
[----:B------:R0:W3:Y:S02]  /*5120*/  @!P0 LDG.E.U16 R18, desc[UR20][R4.64] ;  /* 0x0000001404128981 */ /* 0x0000e4000c1e1500 */
[----:B0-----:R-:W-:-:S05]  /*5130*/  VIADD R4, R108, 0xffffff8a ;  /* 0xffffff8a6c047836 */ /* 0x001fca0000000000 */
[----:B------:R-:W-:Y:S01]  /*5140*/  ISETP.GE.U32.AND P0, PT, R4, 0x7fffff0b, PT ;  /* 0x7fffff0b0400780c */ /* 0x000fe20003f06070 */
[----:B------:R-:W-:-:S05]  /*5150*/  IMAD R4, R106, 0xea, RZ ;  /* 0x000000ea6a047824 */ /* 0x000fca00078e02ff */
[----:B------:R-:W-:Y:S01]  /*5160*/  IADD3 R64, P2, PT, R4, R0, RZ ;  /* 0x0000000004407210 */ /* 0x000fe20007f5e0ff */
[----:B------:R-:W-:Y:S01]  /*5170*/  IMAD R4, R106, 0x75, RZ ;  /* 0x000000756a047824 */ /* 0x000fe200078e02ff */
[----:B------:R-:W-:-:S04]  /*5180*/  PRMT R33, RZ, 0x7610, R33 ;  /* 0x00007610ff217816 */ /* 0x000fc80000000021 */
[----:B------:R-:W-:Y:S01]  /*5190*/  LEA.HI.X.SX32 R103, R4, R2, 0x1, P2 ;  /* 0x0000000204677211 */ /* 0x000fe200010f0eff */
[----:B------:R-:W-:-:S04]  /*51a0*/  @!P0 IMAD.MOV.U32 R4, RZ, RZ, R64 ;  /* 0x000000ffff048224 */ /* 0x000fc800078e0040 */
[----:B------:R-:W-:-:S05]  /*51b0*/  @!P0 IMAD.MOV.U32 R5, RZ, RZ, R103 ;  /* 0x000000ffff058224 */ /* 0x000fca00078e0067 */
[----:B------:R0:W3:Y:S02]  /*51c0*/  @!P0 LDG.E.U16 R33, desc[UR20][R4.64] ;  /* 0x0000001404218981 */ /* 0x0000e4000c1e1500 */
[----:B0-----:R-:W-:Y:S02]  /*51d0*/  VIADD R5, R108, 0xffffff8b ;  /* 0xffffff8b6c057836 */ /* 0x001fe40000000000 */
[C---:B------:R-:W-:Y:S01]  /*51e0*/  IMAD R4, R106.reuse, 0xe8, RZ ;  /* 0x000000e86a047824 */ /* 0x040fe200078e02ff */
[----:B------:R0:W-:Y:S02]  /*51f0*/  STL [R1+0x21c], R64 ;  /* 0x00021c4001007387 */ /* 0x0001e40000100800 */
[----:B------:R-:W-:Y:S02]  /*5200*/  ISETP.GE.U32.AND P2, PT, R5, 0x7fffff0c, PT ;  /* 0x7fffff0c0500780c */ /* 0x000fe40003f46070 */
[----:B------:R1:W-:Y:S01]  /*5210*/  STL [R1+0x218], R103 ;  /* 0x0002186701007387 */ /* 0x0003e20000100800 */
[----:B0-----:R-:W-:Y:S01]  /*5220*/  IMAD R64, R106, 0x74, RZ ;  /* 0x000000746a407824 */ /* 0x001fe200078e02ff */
[----:B-1----:R-:W-:Y:S01]  /*5230*/  IADD3 R103, P3, PT, R4, R0, RZ ;  /* 0x0000000004677210 */ /* 0x002fe20007f7e0ff */
[----:B------:R-:W-:-:S03]  /*5240*/  VIADD R4, R108, 0xffffffc5 ;  /* 0xffffffc56c047836 */ /* 0x000fc60000000000 */
[----:B------:R-:W-:Y:S02]  /*5250*/  LEA.HI.X.SX32 R104, R64, R2, 0x1, P3 ;  /* 0x0000000240687211 */ /* 0x000fe400018f0eff */
[----:B------:R-:W-:-:S03]  /*5260*/  ISETP.GE.U32.AND P0, PT, R4, 0x7fffff46, PT ;  /* 0x7fffff460400780c */ /* 0x000fc60003f06070 */
[----:B------:R-:W-:Y:S02]  /*5270*/  @!P2 IMAD.MOV.U32 R4, RZ, RZ, R103 ;  /* 0x000000ffff04a224 */ /* 0x000fe400078e0067 */
[----:B------:R-:W-:Y:S01]  /*5280*/  @!P2 IMAD.MOV.U32 R5, RZ, RZ, R104 ;  /* 0x000000ffff05a224 */ /* 0x000fe200078e0068 */
[----:B------:R0:W-:Y:S04]  /*5290*/  STL [R1+0x214], R103 ;  /* 0x0002146701007387 */ /* 0x0001e80000100800 */
[----:B------:R1:W3:Y:S01]  /*52a0*/  @!P2 LDG.E.U16 R34, desc[UR20][R4.64] ;  /* 0x000000140422a981 */ /* 0x0002e2000c1e1500 */
[----:B0-----:R-:W-:-:S04]  /*52b0*/  IADD3 R103, P2, PT, R64, R0, RZ ;  /* 0x0000000040677210 */ /* 0x001fc80007f5e0ff */
[----:B------:R-:W-:Y:S01]  /*52c0*/  LEA.HI.X.SX32 R66, R66, R2, 0x1, P2 ;  /* 0x0000000242427211 */ /* 0x000fe200010f0eff */
[----:B-1----:R-:W-:-:S04]  /*52d0*/  @!P0 IMAD.MOV.U32 R4, RZ, RZ, R103 ;  /* 0x000000ffff048224 */ /* 0x002fc800078e0067 */
[----:B------:R-:W-:Y:S01]  /*52e0*/  @!P0 IMAD.MOV.U32 R5, RZ, RZ, R66 ;  /* 0x000000ffff058224 */ /* 0x000fe200078e0042 */
[----:B------:R-:W-:Y:S04]  /*52f0*/  STL [R1+0x210], R104 ;  /* 0x0002106801007387 */ /* 0x000fe80000100800 */
[----:B------:R0:W3:Y:S04]  /*5300*/  @!P0 LDG.E.U16 R105, desc[UR20][R4.64] ;  /* 0x0000001404698981 */ /* 0x0000e8000c1e1500 */
[----:B------:R-:W-:Y:S01]  /*5310*/  STL [R1+0x4], R103 ;  /* 0x0000046701007387 */ /* 0x000fe20000100800 */
[----:B0-----:R-:W-:-:S03]  /*5320*/  VIADD R4, R108, 0xffffffc4 ;  /* 0xffffffc46c047836 */ /* 0x001fc60000000000 */
[----:B------:R0:W-:Y:S02]  /*5330*/  STL [R1], R66 ;  /* 0x0000004201007387 */ /* 0x0001e40000100800 */
[----:B------:R-:W-:Y:S01]  /*5340*/  ISETP.GE.U32.AND P0, PT, R4, 0x7fffff45, PT ;  /* 0x7fffff450400780c */ /* 0x000fe20003f06070 */
[C---:B------:R-:W-:Y:S02]  /*5350*/  IMAD R4, R106.reuse, 0x3b, RZ ;  /* 0x0000003b6a047824 */ /* 0x040fe400078e02ff */
[----:B0-----:R-:W-:-:S05]  /*5360*/  IMAD R66, R106, 0x76, RZ ;  /* 0x000000766a427824 */ /* 0x001fca00078e02ff */
[----:B------:R-:W-:-:S04]  /*5370*/  IADD3 R103, P2, PT, R66, R0, RZ ;  /* 0x0000000042677210 */ /* 0x000fc80007f5e0ff */
[----:B------:R-:W-:Y:S01]  /*5380*/  LEA.HI.X.SX32 R104, R4, R2, 0x1, P2 ;  /* 0x0000000204687211 */ /* 0x000fe200010f0eff */
[----:B------:R-:W-:-:S04]  /*5390*/  @!P0 IMAD.MOV.U32 R4, RZ, RZ, R103 ;  /* 0x000000ffff048224 */ /* 0x000fc800078e0067 */
[----:B------:R-:W-:-:S05]  /*53a0*/  @!P0 IMAD.MOV.U32 R5, RZ, RZ, R104 ;  /* 0x000000ffff058224 */ /* 0x000fca00078e0068 */
[----:B------:R0:W3:Y:S02]  /*53b0*/  @!P0 LDG.E.U16 R67, desc[UR20][R4.64] ;  /* 0x0000001404438981 */ /* 0x0000e4000c1e1500 */
[----:B0-----:R-:W-:-:S05]  /*53c0*/  VIADD R4, R108, 0xffffff88 ;  /* 0xffffff886c047836 */ /* 0x001fca0000000000 */
[----:B------:R-:W-:Y:S01]  /*53d0*/  ISETP.GE.U32.AND P0, PT, R4, 0x7fffff09, PT ;  /* 0x7fffff090400780c */ /* 0x000fe20003f06070 */
[----:B------:R-:W-:Y:S01]  /*53e0*/  IMAD R4, R106, 0xee, RZ ;  /* 0x000000ee6a047824 */ /* 0x000fe200078e02ff */
[----:B------:R0:W-:Y:S04]  /*53f0*/  STL [R1+0xc], R103 ;  /* 0x00000c6701007387 */ /* 0x0001e80000100800 */
[----:B------:R1:W-:Y:S01]  /*5400*/  STL [R1+0x8], R104 ;  /* 0x0000086801007387 */ /* 0x0003e20000100800 */
[----:B0-----:R-:W-:Y:S01]  /*5410*/  IADD3 R103, P2, PT, R4, R0, RZ ;  /* 0x0000000004677210 */ /* 0x001fe20007f5e0ff */
[----:B------:R-:W-:Y:S01]  /*5420*/  IMAD R4, R106, 0x77, RZ ;  /* 0x000000776a047824 */ /* 0x000fe200078e02ff */
[----:B------:R-:W-:-:S04]  /*5430*/  PRMT R64, RZ, 0x7610, R64 ;  /* 0x00007610ff407816 */ /* 0x000fc80000000040 */
[----:B-1----:R-:W-:Y:S01]  /*5440*/  LEA.HI.X.SX32 R104, R4, R2, 0x1, P2 ;  /* 0x0000000204687211 */ /* 0x002fe200010f0eff */
[----:B------:R-:W-:-:S04]  /*5450*/  @!P0 IMAD.MOV.U32 R4, RZ, RZ, R103 ;  /* 0x000000ffff048224 */ /* 0x000fc800078e0067 */
[----:B------:R-:W-:-:S05]  /*5460*/  @!P0 IMAD.MOV.U32 R5, RZ, RZ, R104 ;  /* 0x000000ffff058224 */ /* 0x000fca00078e0068 */
[----:B------:R0:W3:Y:S02]  /*5470*/  @!P0 LDG.E.U16 R64, desc[UR20][R4.64] ;  /* 0x0000001404408981 */ /* 0x0000e4000c1e1500 */
[----:B0-----:R-:W-:-:S05]  /*5480*/  VIADD R4, R108, 0xffffff89 ;  /* 0xffffff896c047836 */ /* 0x001fca0000000000 */
[----:B------:R-:W-:Y:S01]  /*5490*/  ISETP.GE.U32.AND P0, PT, R4, 0x7fffff0a, PT ;  /* 0x7fffff0a0400780c */ /* 0x000fe20003f06070 */
[----:B------:R-:W-:Y:S01]  /*54a0*/  IMAD R4, R106, 0xec, RZ ;  /* 0x000000ec6a047824 */ /* 0x000fe200078e02ff */
[----:B------:R-:W-:-:S04]  /*54b0*/  PRMT R36, R6, 0x5410, R36 ;  /* 0x0000541006247816 */ /* 0x000fc80000000024 */
[----:B------:R-:W-:Y:S02]  /*54c0*/  IADD3 R6, P2, PT, R4, R0, RZ ;  /* 0x0000000004067210 */ /* 0x000fe40007f5e0ff */
[----:B--2---:R-:W-:Y:S02]  /*54d0*/  PRMT R20, R8, 0x5410, R20 ;  /* 0x0000541008147816 */ /* 0x004fe40000000014 */
[----:B------:R-:W-:Y:S02]  /*54e0*/  LEA.HI.X.SX32 R8, R66, R2, 0x1, P2 ;  /* 0x0000000242087211 */ /* 0x000fe400010f0eff */
[----:B------:R-:W-:Y:S01]  /*54f0*/  PRMT R66, RZ, 0x7610, R66 ;  /* 0x00007610ff427816 */ /* 0x000fe20000000042 */
[----:B------:R-:W-:Y:S02]  /*5500*/  @!P0 IMAD.MOV.U32 R4, RZ, RZ, R6 ;  /* 0x000000ffff048224 */ /* 0x000fe400078e0006 */
[----:B------:R-:W-:-:S05]  /*5510*/  @!P0 IMAD.MOV.U32 R5, RZ, RZ, R8 ;  /* 0x000000ffff058224 */ /* 0x000fca00078e0008 */
[----:B------:R0:W2:Y:S02]  /*5520*/  @!P0 LDG.E.U16 R66, desc[UR20][R4.64] ;  /* 0x0000001404428981 */ /* 0x0000a4000c1e1500 */
[----:B0-----:R-:W-:Y:S02]  /*5530*/  VIADD R4, R108, 0xffffff86 ;  /* 0xffffff866c047836 */ /* 0x001fe40000000000 */
[----:B------:R-:W-:Y:S03]  /*5540*/  STL [R1+0x22c], R103 ;  /* 0x00022c6701007387 */ /* 0x000fe60000100800 */
[----:B------:R-:W-:Y:S01]  /*5550*/  ISETP.GE.U32.AND P0, PT, R4, 0x7fffff07, PT ;  /* 0x7fffff070400780c */ /* 0x000fe20003f06070 */
[----:B------:R-:W-:Y:S01]  /*5560*/  IMAD R4, R106, 0xf2, RZ ;  /* 0x000000f26a047824 */ /* 0x000fe200078e02ff */
[----:B------:R-:W-:Y:S04]  /*5570*/  STL [R1+0x228], R104 ;  /* 0x0002286801007387 */ /* 0x000fe80000100800 */
[----:B------:R0:W-:Y:S04]  /*5580*/  STL [R1+0x224], R6 ;  /* 0x0002240601007387 */ /* 0x0001e80000100800 */
[----:B------:R1:W-:Y:S01]  /*5590*/  STL [R1+0x220], R8 ;  /* 0x0002200801007387 */ /* 0x0003e20000100800 */
[----:B0-----:R-:W-:Y:S01]  /*55a0*/  IADD3 R6, P2, PT, R4, R0, RZ ;  /* 0x0000000004067210 */ /* 0x001fe20007f5e0ff */
[----:B------:R-:W-:-:S05]  /*55b0*/  IMAD R4, R106, 0x79, RZ ;  /* 0x000000796a047824 */ /* 0x000fca00078e02ff */
[----:B-1----:R-:W-:Y:S01]  /*55c0*/  LEA.HI.X.SX32 R8, R4, R2, 0x1, P2 ;  /* 0x0000000204087211 */ /* 0x002fe200010f0eff */
[----:B------:R-:W-:-:S04]  /*55d0*/  @!P0 IMAD.MOV.U32 R4, RZ, RZ, R6 ;  /* 0x000000ffff048224 */ /* 0x000fc800078e0006 */
[----:B------:R-:W-:-:S05]  /*55e0*/  @!P0 IMAD.MOV.U32 R5, RZ, RZ, R8 ;  /* 0x000000ffff058224 */ /* 0x000fca00078e0008 */
[----:B------:R0:W2:Y:S01]  /*55f0*/  @!P0 LDG.E.U16 R114, desc[UR20][R4.64] ;  /* 0x0000001404728981 */ /* 0x0000a2000c1e1500 */
[----:B------:R-:W-:Y:S01]  /*5600*/  PRMT R37, R9, 0x5410, R37 ;  /* 0x0000541009257816 */ /* 0x000fe20000000025 */
[----:B0-----:R-:W-:-:S05]  /*5610*/  VIADD R4, R108, 0xffffff87 ;  /* 0xffffff876c047836 */ /* 0x001fca0000000000 */
[----:B------:R-:W-:Y:S01]  /*5620*/  ISETP.GE.U32.AND P0, PT, R4, 0x7fffff08, PT ;  /* 0x7fffff080400780c */ /* 0x000fe20003f06070 */
[C---:B------:R-:W-:Y:S01]  /*5630*/  IMAD R4, R106.reuse, 0xf0, RZ ;  /* 0x000000f06a047824 */ /* 0x040fe200078e02ff */
[----:B------:R0:W-:Y:S01]  /*5640*/  STL [R1+0x23c], R6 ;  /* 0x00023c0601007387 */ /* 0x0001e20000100800 */
[----:B------:R-:W-:Y:S01]  /*5650*/  IMAD R9, R106, 0x78, RZ ;  /* 0x000000786a097824 */ /* 0x000fe200078e02ff */
[----:B------:R-:W-:Y:S02]  /*5660*/  PRMT R12, R10, 0x5410, R12 ;  /* 0x000054100a0c7816 */ /* 0x000fe4000000000c */
[----:B0-----:R-:W-:-:S04]  /*5670*/  IADD3 R6, P2, PT, R4, R0, RZ ;  /* 0x0000000004067210 */ /* 0x001fc80007f5e0ff */
[----:B------:R-:W-:-:S03]  /*5680*/  LEA.HI.X.SX32 R10, R9, R2, 0x1, P2 ;  /* 0x00000002090a7211 */ /* 0x000fc600010f0eff */
[----:B------:R-:W-:Y:S02]  /*5690*/  @!P0 IMAD.MOV.U32 R4, RZ, RZ, R6 ;  /* 0x000000ffff048224 */ /* 0x000fe400078e0006 */
[----:B------:R-:W-:-:S05]  /*56a0*/  @!P0 IMAD.MOV.U32 R5, RZ, RZ, R10 ;  /* 0x000000ffff058224 */ /* 0x000fca00078e000a */
[----:B------:R0:W2:Y:S01]  /*56b0*/  @!P0 LDG.E.U16 R115, desc[UR20][R4.64] ;  /* 0x0000001404738981 */ /* 0x0000a2000c1e1500 */
[----:B------:R-:W-:Y:S01]  /*56c0*/  IADD3 R101, P2, PT, R101, R0, RZ ;  /* 0x0000000065657210 */ /* 0x000fe20007f5e0ff */
[----:B0-----:R-:W-:-:S05]  /*56d0*/  VIADD R4, R108, 0xfffffff1 ;  /* 0xfffffff16c047836 */ /* 0x001fca0000000000 */
[----:B------:R-:W-:Y:S02]  /*56e0*/  ISETP.GE.U32.AND P0, PT, R4, 0x7fffff72, PT ;  /* 0x7fffff720400780c */ /* 0x000fe40003f06070 */
[----:B------:R-:W-:-:S11]  /*56f0*/  LEA.HI.X.SX32 R102, R102, R2, 0x1, P2 ;  /* 0x0000000266667211 */ /* 0x000fd600010f0eff */
[----:B------:R-:W-:Y:S02]  /*5700*/  @!P0 IMAD.MOV.U32 R4, RZ, RZ, R101 ;  /* 0x000000ffff048224 */ /* 0x000fe400078e0065 */
[----:B------:R-:W-:-:S05]  /*5710*/  @!P0 IMAD.MOV.U32 R5, RZ, RZ, R102 ;  /* 0x000000ffff058224 */ /* 0x000fca00078e0066 */
[----:B------:R0:W2:Y:S01]  /*5720*/  @!P0 LDG.E.U16 R117, desc[UR20][R4.64] ;  /* 0x0000001404758981 */ /* 0x0000a2000c1e1500 */
[----:B------:R-:W-:Y:S02]  /*5730*/  IMAD R104, R106, 0xf, RZ ;  /* 0x0000000f6a687824 */ /* 0x000fe400078e02ff */
[----:B0-----:R-:W-:Y:S01]  /*5740*/  VIADD R4, R108, 0xfffffff0 ;  /* 0xfffffff06c047836 */ /* 0x001fe20000000000 */
[----:B------:R-:W-:-:S04]  /*5750*/  IADD3 R103, P2, PT, R197, R0, RZ ;  /* 0x00000000c5677210 */ /* 0x000fc80007f5e0ff */
[----:B------:R-:W-:Y:S02]  /*5760*/  ISETP.GE.U32.AND P0, PT, R4, 0x7fffff71, PT ;  /* 0x7fffff710400780c */ /* 0x000fe40003f06070 */
[----:B------:R-:W-:-:S11]  /*5770*/  LEA.HI.X.SX32 R104, R104, R2, 0x1, P2 ;  /* 0x0000000268687211 */ /* 0x000fd600010f0eff */
[----:B------:R-:W-:Y:S02]  /*5780*/  @!P0 IMAD.MOV.U32 R4, RZ, RZ, R103 ;  /* 0x000000ffff048224 */ /* 0x000fe400078e0067 */
[----:B------:R-:W-:-:S05]  /*5790*/  @!P0 IMAD.MOV.U32 R5, RZ, RZ, R104 ;  /* 0x000000ffff058224 */ /* 0x000fca00078e0068 */
[----:B------:R0:W2:Y:S01]  /*57a0*/  @!P0 LDG.E.U16 R116, desc[UR20][R4.64] ;  /* 0x0000001404748981 */ /* 0x0000a2000c1e1500 */
[----:B------:R-:W-:Y:S01]  /*57b0*/  IADD3 R9, P2, PT, R9, R0, RZ ;  /* 0x0000000009097210 */ /* 0x000fe20007f5e0ff */
[----:B0-----:R-:W-:-:S05]  /*57c0*/  VIADD R4, R108, 0xffffffc3 ;  /* 0xffffffc36c047836 */ /* 0x001fca0000000000 */
[----:B------:R-:W-:Y:S01]  /*57d0*/  ISETP.GE.U32.AND P0, PT, R4, 0x7fffff44, PT ;  /* 0x7fffff440400780c */ /* 0x000fe20003f06070 */
[----:B------:R0:W-:Y:S04]  /*57e0*/  STL [R1+0x238], R8 ;  /* 0x0002380801007387 */ /* 0x0001e80000100800 */
[----:B------:R-:W-:Y:S04]  /*57f0*/  STL [R1+0x234], R6 ;  /* 0x0002340601007387 */ /* 0x000fe80000100800 */
[----:B------:R1:W-:Y:S01]  /*5800*/  STL [R1+0x230], R10 ;  /* 0x0002300a01007387 */ /* 0x0003e20000100800 */
[----:B0-----:R-:W-:-:S02]  /*5810*/  PRMT R8, R23, 0x5410, R22 ;  /* 0x0000541017087816 */ /* 0x001fc40000000016 */
[----:B------:R-:W-:Y:S02]  /*5820*/  PRMT R22, R25, 0x5410, R24 ;  /* 0x0000541019167816 */ /* 0x000fe40000000018 */
[----:B------:R-:W-:Y:S02]  /*5830*/  PRMT R24, R119, 0x5410, R118 ;  /* 0x0000541077187816 */ /* 0x000fe40000000076 */
[----:B-1----:R-:W-:Y:S01]  /*5840*/  LEA.HI.X.SX32 R10, R198, R2, 0x1, P2 ;  /* 0x00000002c60a7211 */ /* 0x002fe200010f0eff */
[----:B------:R-:W-:Y:S01]  /*5850*/  @!P0 IMAD.MOV.U32 R4, RZ, RZ, R9 ;  /* 0x000000ffff048224 */ /* 0x000fe200078e0009 */
[----:B------:R-:W-:-:S03]  /*5860*/  PRMT R119, RZ, 0x7610, R119 ;  /* 0x00007610ff777816 */ /* 0x000fc60000000077 */
[----:B------:R-:W-:Y:S01]  /*5870*/  @!P0 IMAD.MOV.U32 R5, RZ, RZ, R10 ;  /* 0x000000ffff058224 */ /* 0x000fe200078e000a */
[----:B------:R-:W-:Y:S04]  /*5880*/  STL [R1+0x14], R9 ;  /* 0x0000140901007387 */ /* 0x000fe80000100800 */
[----:B------:R0:W2:Y:S04]  /*5890*/  @!P0 LDG.E.U16 R119, desc[UR20][R4.64] ;  /* 0x0000001404778981 */ /* 0x0000a8000c1e1500 */
[----:B------:R1:W-:Y:S01]  /*58a0*/  STL [R1+0x10], R10 ;  /* 0x0000100a01007387 */ /* 0x0003e20000100800 */
[----:B0-----:R-:W-:-:S02]  /*58b0*/  VIADD R4, R108, 0xffffffc2 ;  /* 0xffffffc26c047836 */ /* 0x001fc40000000000 */
[----:B-1----:R-:W-:-:S03]  /*58c0*/  IMAD R10, R106, 0x7a, RZ ;  /* 0x0000007a6a0a7824 */ /* 0x002fc600078e02ff */
[----:B------:R-:W-:Y:S01]  /*58d0*/  ISETP.GE.U32.AND P0, PT, R4, 0x7fffff43, PT ;  /* 0x7fffff430400780c */ /* 0x000fe20003f06070 */
[----:B------:R-:W-:Y:S01]  /*58e0*/  IMAD R4, R106, 0x3d, RZ ;  /* 0x0000003d6a047824 */ /* 0x000fe200078e02ff */
[----:B------:R-:W-:Y:S02]  /*58f0*/  IADD3 R9, P2, PT, R10, R0, RZ ;  /* 0x000000000a097210 */ /* 0x000fe40007f5e0ff */
[----:B------:R-:W-:Y:S02]  /*5900*/  PRMT R39, R15, 0x5410, R39 ;  /* 0x000054100f277816 */ /* 0x000fe40000000027 */
[----:B------:R-:W-:Y:S02]  /*5910*/  LEA.HI.X.SX32 R15, R4, R2, 0x1, P2 ;  /* 0x00000002040f7211 */ /* 0x000fe400010f0eff */
[----:B------:R-:W-:-:S05]  /*5920*/  PRMT R118, RZ, 0x7610, R118 ;  /* 0x00007610ff767816 */ /* 0x000fca0000000076 */
[----:B------:R-:W-:Y:S02]  /*5930*/  @!P0 IMAD.MOV.U32 R4, RZ, RZ, R9 ;  /* 0x000000ffff048224 */ /* 0x000fe400078e0009 */
[----:B------:R-:W-:-:S05]  /*5940*/  @!P0 IMAD.MOV.U32 R5, RZ, RZ, R15 ;  /* 0x000000ffff058224 */ /* 0x000fca00078e000f */
[----:B------:R0:W2:Y:S02]  /*5950*/  @!P0 LDG.E.U16 R118, desc[UR20][R4.64] ;  /* 0x0000001404768981 */ /* 0x0000a4000c1e1500 */
[----:B0-----:R-:W-:Y:S02]  /*5960*/  VIADD R4, R108, 0xffffff84 ;  /* 0xffffff846c047836 */ /* 0x001fe40000000000 */
[----:B------:R-:W-:Y:S03]  /*5970*/  STL [R1+0x1c], R9 ;  /* 0x00001c0901007387 */ /* 0x000fe60000100800 */
[----:B------:R-:W-:Y:S01]  /*5980*/  ISETP.GE.U32.AND P0, PT, R4, 0x7fffff05, PT ;  /* 0x7fffff050400780c */ /* 0x000fe20003f06070 */
[----:B------:R-:W-:Y:S01]  /*5990*/  IMAD R4, R106, 0xf6, RZ ;  /* 0x000000f66a047824 */ /* 0x000fe200078e02ff */
[----:B------:R0:W-:Y:S01]  /*59a0*/  STL [R1+0x18], R15 ;  /* 0x0000180f01007387 */ /* 0x0001e20000100800 */
[----:B------:R-:W-:-:S03]  /*59b0*/  PRMT R40, R16, 0x5410, R40 ;  /* 0x0000541010287816 */ /* 0x000fc60000000028 */
[----:B0-----:R-:W-:Y:S01]  /*59c0*/  IADD3 R15, P2, PT, R4, R0, RZ ;  /* 0x00000000040f7210 */ /* 0x001fe20007f5e0ff */
[----:B------:R-:W-:Y:S01]  /*59d0*/  IMAD R4, R106, 0x7b, RZ ;  /* 0x0000007b6a047824 */ /* 0x000fe200078e02ff */
[----:B------:R-:W-:-:S04]  /*59e0*/  PRMT R41, R26, 0x5410, R41 ;  /* 0x000054101a297816 */ /* 0x000fc80000000029 */
[----:B------:R-:W-:Y:S02]  /*59f0*/  LEA.HI.X.SX32 R16, R4, R2, 0x1, P2 ;  /* 0x0000000204107211 */ /* 0x000fe400010f0eff */
[----:B------:R-:W-:Y:S01]  /*5a00*/  PRMT R26, R120, 0x5410, R50 ;  /* 0x00005410781a7816 */ /* 0x000fe20000000032 */
[----:B------:R-:W-:Y:S01]  /*5a10*/  @!P0 IMAD.MOV.U32 R4, RZ, RZ, R15 ;  /* 0x000000ffff048224 */ /* 0x000fe200078e000f */
[----:B------:R-:W-:Y:S01]  /*5a20*/  PRMT R120, RZ, 0x7610, R120 ;  /* 0x00007610ff787816 */ /* 0x000fe20000000078 */
[----:B------:R-:W-:-:S05]  /*5a30*/  @!P0 IMAD.MOV.U32 R5, RZ, RZ, R16 ;  /* 0x000000ffff058224 */ /* 0x000fca00078e0010 */
[----:B------:R0:W2:Y:S02]  /*5a40*/  @!P0 LDG.E.U16 R120, desc[UR20][R4.64] ;  /* 0x0000001404788981 */ /* 0x0000a4000c1e1500 */
[----:B0-----:R-:W-:Y:S02]  /*5a50*/  VIADD R4, R108, 0xffffff85 ;  /* 0xffffff856c047836 */ /* 0x001fe40000000000 */
[----:B------:R-:W-:Y:S03]  /*5a60*/  STL [R1+0x24c], R15 ;  /* 0x00024c0f01007387 */ /* 0x000fe60000100800 */
[----:B------:R-:W-:Y:S01]  /*5a70*/  ISETP.GE.U32.AND P0, PT, R4, 0x7fffff06, PT ;  /* 0x7fffff060400780c */ /* 0x000fe20003f06070 */
[----:B------:R-:W-:Y:S01]  /*5a80*/  IMAD R4, R106, 0xf4, RZ ;  /* 0x000000f46a047824 */ /* 0x000fe200078e02ff */
[----:B------:R0:W-:Y:S04]  /*5a90*/  STL [R1+0x248], R16 ;  /* 0x0002481001007387 */ /* 0x0001e80000100800 */
[----:B0-----:R-:W-:-:S04]  /*5aa0*/  IADD3 R16, P2, PT, R4, R0, RZ ;  /* 0x0000000004107210 */ /* 0x001fc80007f5e0ff */
[----:B------:R-:W-:Y:S02]  /*5ab0*/  LEA.HI.X.SX32 R10, R10, R2, 0x1, P2 ;  /* 0x000000020a0a7211 */ /* 0x000fe400010f0eff */
[--C-:B------:R-:W-:Y:S01]  /*5ac0*/  PRMT R15, R143, 0x5410, R121.reuse ;  /* 0x000054108f0f7816 */ /* 0x100fe20000000079 */
[----:B------:R-:W-:Y:S01]  /*5ad0*/  @!P0 IMAD.MOV.U32 R4, RZ, RZ, R16 ;  /* 0x000000ffff048224 */ /* 0x000fe200078e0010 */
[----:B------:R-:W-:Y:S01]  /*5ae0*/  PRMT R121, RZ, 0x7610, R121 ;  /* 0x00007610ff797816 */ /* 0x000fe20000000079 */
[----:B------:R-:W-:-:S05]  /*5af0*/  @!P0 IMAD.MOV.U32 R5, RZ, RZ, R10 ;  /* 0x000000ffff058224 */ /* 0x000fca00078e000a */
[----:B------:R0:W2:Y:S01]  /*5b00*/  @!P0 LDG.E.U16 R121, desc[UR20][R4.64] ;  /* 0x0000001404798981 */ /* 0x0000a2000c1e1500 */
[----:B------:R-:W-:Y:S01]  /*5b10*/  IADD3 R198, P2, PT, R198, R0, RZ ;  /* 0x00000000c6c67210 */ /* 0x000fe20007f5e0ff */
[----:B0-----:R-:W-:-:S05]  /*5b20*/  VIADD R4, R108, 0xffffffe1 ;  /* 0xffffffe16c047836 */ /* 0x001fca0000000000 */
[----:B------:R-:W-:Y:S02]  /*5b30*/  ISETP.GE.U32.AND P0, PT, R4, 0x7fffff62, PT ;  /* 0x7fffff620400780c */ /* 0x000fe40003f06070 */
[----:B------:R-:W-:Y:S02]  /*5b40*/  LEA.HI.X.SX32 R197, R197, R2, 0x1, P2 ;  /* 0x00000002c5c57211 */ /* 0x000fe400010f0eff */
[--C-:B------:R-:W-:Y:S02]  /*5b50*/  PRMT R50, R145, 0x5410, R123.reuse ;  /* 0x0000541091327816 */ /* 0x100fe4000000007b */
[----:B------:R-:W-:-:S07]  /*5b60*/  PRMT R123, RZ, 0x7610, R123 ;  /* 0x00007610ff7b7816 */ /* 0x000fce000000007b */
[----:B------:R-:W-:Y:S02]  /*5b70*/  @!P0 IMAD.MOV.U32 R4, RZ, RZ, R198 ;  /* 0x000000ffff048224 */ /* 0x000fe400078e00c6 */
[----:B------:R-:W-:Y:S01]  /*5b80*/  @!P0 IMAD.MOV.U32 R5, RZ, RZ, R197 ;  /* 0x000000ffff058224 */ /* 0x000fe200078e00c5 */
[----:B----4-:R-:W-:-:S04]  /*5b90*/  PRMT R52, R140, 0x5410, R52 ;  /* 0x000054108c347816 */ /* 0x010fc80000000034 */
[----:B------:R0:W4:Y:S01]  /*5ba0*/  @!P0 LDG.E.U16 R123, desc[UR20][R4.64] ;  /* 0x00000014047b8981 */ /* 0x000122000c1e1500 */
[----:B------:R-:W-:Y:S02]  /*5bb0*/  IMAD R140, R106, 0x3e, RZ ;  /* 0x0000003e6a8c7824 */ /* 0x000fe400078e02ff */
[----:B0-----:R-:W-:-:S03]  /*5bc0*/  VIADD R4, R108, 0xffffffe0 ;  /* 0xffffffe06c047836 */ /* 0x001fc60000000000 */
[----:B------:R-:W-:Y:S01]  /*5bd0*/  IADD3 R200, P2, PT, R140, R0, RZ ;  /* 0x000000008cc87210 */ /* 0x000fe20007f5e0ff */
[----:B------:R-:W-:Y:S01]  /*5be0*/  IMAD R199, R106, 0x1f, RZ ;  /* 0x0000001f6ac77824 */ /* 0x000fe200078e02ff */
[----:B------:R-:W-:-:S04]  /*5bf0*/  ISETP.GE.U32.AND P0, PT, R4, 0x7fffff61, PT ;  /* 0x7fffff610400780c */ /* 0x000fc80003f06070 */
[----:B------:R-:W-:Y:S02]  /*5c00*/  LEA.HI.X.SX32 R199, R199, R2, 0x1, P2 ;  /* 0x00000002c7c77211 */ /* 0x000fe400010f0eff */
[----:B------:R-:W-:Y:S02]  /*5c10*/  PRMT R53, R122, 0x5410, R53 ;  /* 0x000054107a357816 */ /* 0x000fe40000000035 */
[----:B------:R-:W-:-:S05]  /*5c20*/  PRMT R122, RZ, 0x7610, R122 ;  /* 0x00007610ff7a7816 */ /* 0x000fca000000007a */
[----:B------:R-:W-:Y:S02]  /*5c30*/  @!P0 IMAD.MOV.U32 R4, RZ, RZ, R200 ;  /* 0x000000ffff048224 */ /* 0x000fe400078e00c8 */
[----:B------:R-:W-:-:S05]  /*5c40*/  @!P0 IMAD.MOV.U32 R5, RZ, RZ, R199 ;  /* 0x000000ffff058224 */ /* 0x000fca00078e00c7 */
[----:B------:R0:W4:Y:S02]  /*5c50*/  @!P0 LDG.E.U16 R122, desc[UR20][R4.64] ;  /* 0x00000014047a8981 */ /* 0x000124000c1e1500 */
[----:B0-----:R-:W-:Y:S02]  /*5c60*/  VIADD R4, R108, 0xffffff82 ;  /* 0xffffff826c047836 */ /* 0x001fe40000000000 */
[----:B------:R-:W-:Y:S03]  /*5c70*/  STL [R1+0x244], R16 ;  /* 0x0002441001007387 */ /* 0x000fe60000100800 */
[----:B------:R-:W-:Y:S01]  /*5c80*/  ISETP.GE.U32.AND P0, PT, R4, 0x7fffff03, PT ;  /* 0x7fffff030400780c */ /* 0x000fe20003f06070 */
[----:B------:R-:W-:Y:S01]  /*5c90*/  IMAD R4, R106, 0xfa, RZ ;  /* 0x000000fa6a047824 */ /* 0x000fe200078e02ff */
[----:B------:R0:W-:Y:S01]  /*5ca0*/  STL [R1+0x240], R10 ;  /* 0x0002400a01007387 */ /* 0x0001e20000100800 */
[----:B------:R-:W-:-:S02]  /*5cb0*/  PRMT R23, R45, 0x5410, R44 ;  /* 0x000054102d177816 */ /* 0x000fc4000000002c */
[----:B------:R-:W-:Y:S02]  /*5cc0*/  PRMT R44, R49, 0x5410, R48 ;  /* 0x00005410312c7816 */ /* 0x000fe40000000030 */
[----:B------:R-:W-:Y:S02]  /*5cd0*/  PRMT R49, R152, 0x5410, R142 ;  /* 0x0000541098317816 */ /* 0x000fe4000000008e */
[----:B0-----:R-:W-:Y:S01]  /*5ce0*/  IADD3 R10, P2, PT, R4, R0, RZ ;  /* 0x00000000040a7210 */ /* 0x001fe20007f5e0ff */
[----:B------:R-:W-:Y:S01]  /*5cf0*/  IMAD R4, R106, 0x7d, RZ ;  /* 0x0000007d6a047824 */ /* 0x000fe200078e02ff */
[----:B------:R-:W-:-:S04]  /*5d00*/  PRMT R54, R54, 0x5410, R124 ;  /* 0x0000541036367816 */ /* 0x000fc8000000007c */
[----:B------:R-:W-:Y:S01]  /*5d10*/  LEA.HI.X.SX32 R142, R4, R2, 0x1, P2 ;  /* 0x00000002048e7211 */ /* 0x000fe200010f0eff */
[----:B------:R-:W-:Y:S01]  /*5d20*/  @!P0 IMAD.MOV.U32 R4, RZ, RZ, R10 ;  /* 0x000000ffff048224 */ /* 0x000fe200078e000a */
[----:B------:R-:W-:-:S03]  /*5d30*/  PRMT R124, RZ, 0x7610, R124 ;  /* 0x00007610ff7c7816 */ /* 0x000fc6000000007c */
[----:B------:R-:W-:-:S05]  /*5d40*/  @!P0 IMAD.MOV.U32 R5, RZ, RZ, R142 ;  /* 0x000000ffff058224 */ /* 0x000fca00078e008e */
[----:B------:R0:W4:Y:S02]  /*5d50*/  @!P0 LDG.E.U16 R124, desc[UR20][R4.64] ;  /* 0x00000014047c8981 */ /* 0x000124000c1e1500 */
[----:B0-----:R-:W-:-:S05]  /*5d60*/  VIADD R5, R108, 0xffffff83 ;  /* 0xffffff836c057836 */ /* 0x001fca0000000000 */
[----:B------:R-:W-:Y:S01]  /*5d70*/  ISETP.GE.U32.AND P0, PT, R5, 0x7fffff04, PT ;  /* 0x7fffff040500780c */ /* 0x000fe20003f06070 */
[----:B------:R-:W-:Y:S01]  /*5d80*/  IMAD R5, R106, 0xf8, RZ ;  /* 0x000000f86a057824 */ /* 0x000fe200078e02ff */
[----:B------:R0:W-:Y:S01]  /*5d90*/  STL [R1+0x25c], R10 ;  /* 0x00025c0a01007387 */ /* 0x0001e20000100800 */
[----:B------:R-:W-:-:S03]  /*5da0*/  PRMT R16, R137, 0x5410, R135 ;  /* 0x0000541089107816 */ /* 0x000fc60000000087 */
[----:B0-----:R-:W-:Y:S01]  /*5db0*/  IADD3 R10, P2, PT, R5, R0, RZ ;  /* 0x00000000050a7210 */ /* 0x001fe20007f5e0ff */
[----:B------:R-:W-:Y:S01]  /*5dc0*/  IMAD R5, R106, 0x7c, RZ ;  /* 0x0000007c6a057824 */ /* 0x000fe200078e02ff */
[----:B------:R-:W-:-:S04]  /*5dd0*/  PRMT R4, R132, 0x5410, R125 ;  /* 0x0000541084047816 */ /* 0x000fc8000000007d */
[----:B------:R-:W-:Y:S01]  /*5de0*/  LEA.HI.X.SX32 R135, R5, R2, 0x1, P2 ;  /* 0x0000000205877211 */ /* 0x000fe200010f0eff */
[----:B------:R-:W-:Y:S01]  /*5df0*/  STL [R1+0x258], R142 ;  /* 0x0002588e01007387 */ /* 0x000fe20000100800 */
[----:B-----5:R-:W-:Y:S01]  /*5e00*/  PRMT R56, R56, 0x5410, R133 ;  /* 0x0000541038387816 */ /* 0x020fe20000000085 */
[----:B------:R-:W-:Y:S01]  /*5e10*/  @!P0 IMAD.MOV.U32 R132, RZ, RZ, R10 ;  /* 0x000000ffff848224 */ /* 0x000fe200078e000a */
[----:B------:R-:W-:Y:S01]  /*5e20*/  PRMT R125, RZ, 0x7610, R125 ;  /* 0x00007610ff7d7816 */ /* 0x000fe2000000007d */
[----:B------:R0:W-:Y:S01]  /*5e30*/  STL [R1+0x254], R10 ;  /* 0x0002540a01007387 */ /* 0x0001e20000100800 */
[----:B------:R-:W-:Y:S01]  /*5e40*/  @!P0 IMAD.MOV.U32 R133, RZ, RZ, R135 ;  /* 0x000000ffff858224 */ /* 0x000fe200078e0087 */
[----:B------:R-:W-:-:S04]  /*5e50*/  PRMT R55, R55, 0x5410, R134 ;  /* 0x0000541037377816 */ /* 0x000fc80000000086 */
[----:B------:R1:W5:Y:S01]  /*5e60*/  @!P0 LDG.E.U16 R125, desc[UR20][R132.64] ;  /* 0x00000014847d8981 */ /* 0x000362000c1e1500 */
[----:B0-----:R-:W-:Y:S01]  /*5e70*/  VIADD R10, R108, 0xffffffc1 ;  /* 0xffffffc16c0a7836 */ /* 0x001fe20000000000 */
[----:B------:R-:W-:-:S04]  /*5e80*/  IADD3 R134, P2, PT, R5, R0, RZ ;  /* 0x0000000005867210 */ /* 0x000fc80007f5e0ff */
[----:B------:R-:W-:Y:S01]  /*5e90*/  ISETP.GE.U32.AND P0, PT, R10, 0x7fffff42, PT ;  /* 0x7fffff420a00780c */ /* 0x000fe20003f06070 */
[----:B------:R0:W-:Y:S01]  /*5ea0*/  STL [R1+0x250], R135 ;  /* 0x0002508701007387 */ /* 0x0001e20000100800 */
[--C-:B------:R-:W-:Y:S02]  /*5eb0*/  PRMT R5, R131, 0x5410, R127.reuse ;  /* 0x0000541083057816 */ /* 0x100fe4000000007f */
[----:B------:R-:W-:Y:S02]  /*5ec0*/  PRMT R127, RZ, 0x7610, R127 ;  /* 0x00007610ff7f7816 */ /* 0x000fe4000000007f */
[----:B------:R-:W-:Y:S02]  /*5ed0*/  PRMT R17, R113, 0x5410, R17 ;  /* 0x0000541071117816 */ /* 0x000fe40000000011 */
[----:B0-----:R-:W-:Y:S01]  /*5ee0*/  LEA.HI.X.SX32 R135, R140, R2, 0x1, P2 ;  /* 0x000000028c877211 */ /* 0x001fe200010f0eff */
[----:B------:R-:W-:-:S04]  /*5ef0*/  VIADD R113, R108, 0xffffffc0 ;  /* 0xffffffc06c717836 */ /* 0x000fc80000000000 */
[----:B-1----:R-:W-:Y:S02]  /*5f00*/  @!P0 IMAD.MOV.U32 R132, RZ, RZ, R134 ;  /* 0x000000ffff848224 */ /* 0x002fe400078e0086 */
[----:B------:R-:W-:Y:S01]  /*5f10*/  @!P0 IMAD.MOV.U32 R133, RZ, RZ, R135 ;  /* 0x000000ffff858224 */ /* 0x000fe200078e0087 */
[----:B------:R-:W-:Y:S01]  /*5f20*/  PRMT R10, R130, 0x5410, R129 ;  /* 0x00005410820a7816 */ /* 0x000fe20000000081 */
[----:B------:R-:W-:-:S03]  /*5f30*/  IMAD R130, R106, 0x7e, RZ ;  /* 0x0000007e6a827824 */ /* 0x000fc600078e02ff */
[----:B------:R-:W4:Y:S01]  /*5f40*/  @!P0 LDG.E.U16 R127, desc[UR20][R132.64] ;  /* 0x00000014847f8981 */ /* 0x000f22000c1e1500 */
[----:B------:R-:W-:Y:S01]  /*5f50*/  ISETP.GE.U32.AND P0, PT, R113, 0x7fffff41, PT ;  /* 0x7fffff417100780c */ /* 0x000fe20003f06070 */
[----:B------:R-:W-:Y:S01]  /*5f60*/  IMAD R113, R106, 0x3f, RZ ;  /* 0x0000003f6a717824 */ /* 0x000fe200078e02ff */
[----:B------:R-:W-:Y:S01]  /*5f70*/  IADD3 R131, P2, PT, R130, R0, RZ ;  /* 0x0000000082837210 */ /* 0x000fe20007f5e0ff */
[----:B------:R0:W-:Y:S01]  /*5f80*/  STL [R1+0x24], R134 ;  /* 0x0000248601007387 */ /* 0x0001e20000100800 */
[----:B------:R-:W-:Y:S02]  /*5f90*/  PRMT R57, R57, 0x5410, R126 ;  /* 0x0000541039397816 */ /* 0x000fe4000000007e */
[----:B------:R-:W-:Y:S02]  /*5fa0*/  PRMT R30, R128, 0x5410, R30 ;  /* 0x00005410801e7816 */ /* 0x000fe4000000001e */
[----:B------:R-:W-:Y:S02]  /*5fb0*/  PRMT R126, RZ, 0x7610, R126 ;  /* 0x00007610ff7e7816 */ /* 0x000fe4000000007e */
[----:B0-----:R-:W-:-:S03]  /*5fc0*/  LEA.HI.X.SX32 R134, R113, R2, 0x1, P2 ;  /* 0x0000000271867211 */ /* 0x001fc600010f0eff */
[----:B------:R-:W-:Y:S01]  /*5fd0*/  @!P0 IMAD.MOV.U32 R128, RZ, RZ, R131 ;  /* 0x000000ffff808224 */ /* 0x000fe200078e0083 */
[----:B------:R-:W-:Y:S01]  /*5fe0*/  PRMT R59, R59, 0x5410, R63 ;  /* 0x000054103b3b7816 */ /* 0x000fe2000000003f */
[----:B------:R-:W-:Y:S02]  /*5ff0*/  VIADD R63, R108, 0xffffff80 ;  /* 0xffffff806c3f7836 */ /* 0x000fe40000000000 */
[----:B------:R-:W-:-:S05]  /*6000*/  @!P0 IMAD.MOV.U32 R129, RZ, RZ, R134 ;  /* 0x000000ffff818224 */ /* 0x000fca00078e0086 */
[----:B------:R0:W4:Y:S01]  /*6010*/  @!P0 LDG.E.U16 R126, desc[UR20][R128.64] ;  /* 0x00000014807e8981 */ /* 0x000122000c1e1500 */
[----:B------:R-:W-:Y:S01]  /*6020*/  ISETP.GE.U32.AND P0, PT, R63, 0x7fffff01, PT ;  /* 0x7fffff013f00780c */ /* 0x000fe20003f06070 */
[----:B------:R-:W-:-:S05]  /*6030*/  IMAD R63, R106, 0xfe, RZ ;  /* 0x000000fe6a3f7824 */ /* 0x000fca00078e02ff */
[----:B------:R-:W-:Y:S01]  /*6040*/  IADD3 R113, P2, PT, R63, R0, RZ ;  /* 0x000000003f717210 */ /* 0x000fe20007f5e0ff */
[----:B------:R-:W-:Y:S01]  /*6050*/  IMAD R63, R106, 0x7f, RZ ;  /* 0x0000007f6a3f7824 */ /* 0x000fe200078e02ff */
[----:B------:R-:W-:Y:S04]  /*6060*/  STL [R1+0x20], R135 ;  /* 0x0000208701007387 */ /* 0x000fe80000100800 */
[----:B------:R1:W-:Y:S01]  /*6070*/  STL [R1+0x2c], R131 ;  /* 0x00002c8301007387 */ /* 0x0003e20000100800 */
[----:B------:R-:W-:Y:S01]  /*6080*/  PRMT R58, R58, 0x5410, R112 ;  /* 0x000054103a3a7816 */ /* 0x000fe20000000070 */
[----:B------:R-:W-:Y:S01]  /*6090*/  @!P0 IMAD.MOV.U32 R112, RZ, RZ, R113 ;  /* 0x000000ffff708224 */ /* 0x000fe200078e0071 */
[----:B0-----:R-:W-:Y:S01]  /*60a0*/  PRMT R128, RZ, 0x7610, R128 ;  /* 0x00007610ff807816 */ /* 0x001fe20000000080 */
[----:B------:R-:W-:Y:S01]  /*60b0*/  STL [R1+0x28], R134 ;  /* 0x0000288601007387 */ /* 0x000fe20000100800 */
[----:B------:R-:W-:-:S02]  /*60c0*/  PRMT R60, R60, 0x5410, R19 ;  /* 0x000054103c3c7816 */ /* 0x000fc40000000013 */
[----:B-1----:R-:W-:Y:S01]  /*60d0*/  LEA.HI.X.SX32 R131, R63, R2, 0x1, P2 ;  /* 0x000000023f837211 */ /* 0x002fe200010f0eff */
[----:B------:R0:W-:Y:S01]  /*60e0*/  STL [R1+0x26c], R113 ;  /* 0x00026c7101007387 */ /* 0x0001e20000100800 */
[----:B------:R-:W-:-:S03]  /*60f0*/  VIADD R19, R108, 0xffffff81 ;  /* 0xffffff816c137836 */ /* 0x000fc60000000000 */
[----:B0-----:R-:W-:-:S05]  /*6100*/  @!P0 IMAD.MOV.U32 R113, RZ, RZ, R131 ;  /* 0x000000ffff718224 */ /* 0x001fca00078e0083 */
[----:B------:R0:W4:Y:S01]  /*6110*/  @!P0 LDG.E.U16 R128, desc[UR20][R112.64] ;  /* 0x0000001470808981 */ /* 0x000122000c1e1500 */
[----:B------:R-:W-:Y:S01]  /*6120*/  ISETP.GE.U32.AND P0, PT, R19, 0x7fffff02, PT ;  /* 0x7fffff021300780c */ /* 0x000fe20003f06070 */
[----:B------:R-:W-:-:S05]  /*6130*/  IMAD R19, R106, 0xfc, RZ ;  /* 0x000000fc6a137824 */ /* 0x000fca00078e02ff */
[----:B------:R-:W-:Y:S02]  /*6140*/  IADD3 R63, P2, PT, R19, R0, RZ ;  /* 0x00000000133f7210 */ /* 0x000fe40007f5e0ff */
[----:B------:R-:W-:Y:S01]  /*6150*/  IABS R19, R35 ;  /* 0x0000002300137213 */ /* 0x000fe20000000000 */
[----:B------:R-:W-:Y:S01]  /*6160*/  STL [R1+0x268], R131 ;  /* 0x0002688301007387 */ /* 0x000fe20000100800 */
[----:B------:R-:W-:-:S03]  /*6170*/  PRMT R31, R111, 0x5410, R31 ;  /* 0x000054106f1f7816 */ /* 0x000fc6000000001f */
[----:B------:R1:W-:Y:S01]  /*6180*/  STL [R1+0x264], R63 ;  /* 0x0002643f01007387 */ /* 0x0003e20000100800 */
[----:B0-----:R-:W-:Y:S01]  /*6190*/  @!P0 IMAD.MOV.U32 R112, RZ, RZ, R63 ;  /* 0x000000ffff708224 */ /* 0x001fe200078e003f */
[----:B------:R-:W-:Y:S01]  /*61a0*/  LEA.HI.X.SX32 R111, R130, R2, 0x1, P2 ;  /* 0x00000002826f7211 */ /* 0x000fe200010f0eff */
[----:B-1----:R-:W0:Y:S01]  /*61b0*/  I2F.RP R63, R19 ;  /* 0x00000013003f7306 */ /* 0x002e220000209400 */
[----:B------:R-:W-:-:S03]  /*61c0*/  PRMT R129, RZ, 0x7610, R129 ;  /* 0x00007610ff817816 */ /* 0x000fc60000000081 */
[----:B------:R-:W-:-:S05]  /*61d0*/  @!P0 IMAD.MOV.U32 R113, RZ, RZ, R111 ;  /* 0x000000ffff718224 */ /* 0x000fca00078e006f */
[----:B------:R1:W4:Y:S01]  /*61e0*/  @!P0 LDG.E.U16 R129, desc[UR20][R112.64] ;  /* 0x0000001470818981 */ /* 0x000322000c1e1500 */
[----:B0-----:R-:W0:Y:S01]  /*61f0*/  MUFU.RCP R63, R63 ;  /* 0x0000003f003f7308 */ /* 0x001e220000001000 */
[----:B------:R-:W-:Y:S01]  /*6200*/  UIADD3 UR8, UPT, UPT, UR5, 0x20, URZ ;  /* 0x0000002005087890 */ /* 0x000fe2000fffe0ff */
[----:B------:R-:W-:Y:S01]  /*6210*/  PRMT R32, R65, 0x5410, R32 ;  /* 0x0000541041207816 */ /* 0x000fe20000000020 */
[----:B0-----:R-:W-:-:S06]  /*6220*/  VIADD R63, R63, 0xffffffe ;  /* 0x0ffffffe3f3f7836 */ /* 0x001fcc0000000000 */
[----:B------:R-:W0:Y:S01]  /*6230*/  F2I.FTZ.U32.TRUNC.NTZ R63, R63 ;  /* 0x0000003f003f7305 */ /* 0x000e22000021f000 */
[----:B------:R-:W-:Y:S01]  /*6240*/  VIADD R65, R171, UR8 ;  /* 0x00000008ab417c36 */ /* 0x000fe20008000000 */
[----:B-1----:R-:W-:Y:S01]  /*6250*/  SHF.R.U32.HI R112, RZ, 0x7, R174 ;  /* 0x00000007ff707819 */ /* 0x002fe200000116ae */
[----:B------:R-:W-:-:S03]  /*6260*/  IMAD.SHL.U32 R11, R11, 0x10, RZ ;  /* 0x000000100b0b7824 */ /* 0x000fc600078e00ff */
[----:B------:R-:W-:Y:S02]  /*6270*/  R2UR UR12, R65 ;  /* 0x00000000410c72ca */ /* 0x000fe400000e0000 */
[----:B------:R-:W-:Y:S02]  /*6280*/  SGXT.U32 R112, R112, 0x1 ;  /* 0x000000017070781a */ /* 0x000fe40000000000 */
[----:B---3--:R-:W-:Y:S01]  /*6290*/  PRMT R7, R62, 0x5410, R7 ;  /* 0x000054103e077816 */ /* 0x008fe20000000007 */
[----:B------:R-:W-:Y:S02]  /*62a0*/  IMAD.MOV.U32 R62, RZ, RZ, RZ ;  /* 0x000000ffff3e7224 */ /* 0x000fe400078e00ff */
[----:B0-----:R-:W-:Y:S01]  /*62b0*/  IMAD.MOV R65, RZ, RZ, -R63 ;  /* 0x000000ffff417224 */ /* 0x001fe200078e0a3f */
[----:B------:R-:W-:-:S03]  /*62c0*/  LOP3.LUT R112, R11, R112, RZ, 0xfc, !PT ;  /* 0x000000700b707212 */ /* 0x000fc600078efcff */
[----:B------:R-:W-:Y:S01]  /*62d0*/  IMAD R65, R65, R19, RZ ;  /* 0x0000001341417224 */ /* 0x000fe200078e02ff */
[----:B------:R-:W-:Y:S03]  /*62e0*/  STL [R1+0x260], R111 ;  /* 0x0002606f01007387 */ /* 0x000fe60000100800 */
[----:B------:R-:W-:Y:S01]  /*62f0*/  IMAD.HI.U32 R65, R63, R65, R62 ;  /* 0x000000413f417227 */ /* 0x000fe200078e003e */
[----:B------:R0:W-:Y:S02]  /*6300*/  STL [R1+0x270], R11 ;  /* 0x0002700b01007387 */ /* 0x0001e40000100800 */
[----:B0-----:R-:W-:-:S05]  /*6310*/  IABS R11, R112 ;  /* 0x00000070000b7213 */ /* 0x001fca0000000000 */
[----:B------:R-:W-:Y:S01]  /*6320*/  IMAD.HI.U32 R62, R65, R11, RZ ;  /* 0x0000000b413e7227 */ /* 0x000fe200078e00ff */
[----:B------:R-:W-:-:S03]  /*6330*/  LOP3.LUT R63, R112, 0x2, RZ, 0xfc, !PT ;  /* 0x00000002703f7812 */ /* 0x000fc600078efcff */
[----:B------:R-:W-:Y:S01]  /*6340*/  IMAD.MOV R62, RZ, RZ, -R62 ;  /* 0x000000ffff3e7224 */ /* 0x000fe200078e0a3e */
[----:B------:R-:W-:-:S03]  /*6350*/  IABS R111, R63 ;  /* 0x0000003f006f7213 */ /* 0x000fc60000000000 */
[----:B------:R-:W-:Y:S01]  /*6360*/  IMAD R11, R19, R62, R11 ;  /* 0x0000003e130b7224 */ /* 0x000fe200078e020b */
[----:B------:R-:W-:Y:S01]  /*6370*/  PRMT R62, R34, 0x5410, R33 ;  /* 0x00005410223e7816 */ /* 0x000fe20000000021 */
[----:B------:R-:W-:-:S03]  /*6380*/  IMAD.HI.U32 R33, R65, R111, RZ ;  /* 0x0000006f41217227 */ /* 0x000fc600078e00ff */
[----:B------:R-:W-:Y:S01]  /*6390*/  ISETP.GT.U32.AND P0, PT, R19, R11, PT ;  /* 0x0000000b1300720c */ /* 0x000fe20003f04070 */
[----:B------:R-:W-:-:S04]  /*63a0*/  IMAD.MOV R33, RZ, RZ, -R33 ;  /* 0x000000ffff217224 */ /* 0x000fc800078e0a21 */
[----:B------:R-:W-:Y:S01]  /*63b0*/  IMAD R111, R19, R33, R111 ;  /* 0x00000021136f7224 */ /* 0x000fe200078e026f */
[----:B------:R-:W-:Y:S02]  /*63c0*/  ISETP.GE.AND P4, PT, R63, RZ, PT ;  /* 0x000000ff3f00720c */ /* 0x000fe40003f86270 */
[----:B------:R-:W-:Y:S02]  /*63d0*/  LOP3.LUT R63, R112, 0x4, RZ, 0xfc, !PT ;  /* 0x00000004703f7812 */ /* 0x000fe400078efcff */
[----:B------:R-:W-:-:S03]  /*63e0*/  ISETP.GT.U32.AND P6, PT, R19, R111, PT ;  /* 0x0000006f1300720c */ /* 0x000fc60003fc4070 */
[--C-:B------:R-:W-:Y:S01]  /*63f0*/  @!P0 IMAD.IADD R11, R11, 0x1, -R19.reuse ;  /* 0x000000010b0b8824 */ /* 0x100fe200078e0a13 */
[----:B------:R-:W-:Y:S02]  /*6400*/  PRMT R61, R61, 0x5410, R110 ;  /* 0x000054103d3d7816 */ /* 0x000fe4000000006e */
[----:B------:R-:W-:Y:S02]  /*6410*/  IABS R110, R63 ;  /* 0x0000003f006e7213 */ /* 0x000fe40000000000 */
[----:B------:R-:W-:Y:S02]  /*6420*/  ISETP.GT.U32.AND P5, PT, R19, R11, PT ;  /* 0x0000000b1300720c */ /* 0x000fe40003fa4070 */
[----:B------:R-:W-:Y:S01]  /*6430*/  ISETP.GE.AND P2, PT, R63, RZ, PT ;  /* 0x000000ff3f00720c */ /* 0x000fe20003f46270 */
[----:B------:R-:W-:Y:S01]  /*6440*/  IMAD.HI.U32 R34, R65, R110, RZ ;  /* 0x0000006e41227227 */ /* 0x000fe200078e00ff */
[----:B--2---:R-:W-:Y:S02]  /*6450*/  PRMT R63, R66, 0x5410, R64 ;  /* 0x00005410423f7816 */ /* 0x004fe40000000040 */
[----:B------:R-:W-:Y:S01]  /*6460*/  LOP3.LUT R64, R112, 0x6, RZ, 0xfc, !PT ;  /* 0x0000000670407812 */ /* 0x000fe200078efcff */
[----:B------:R-:W-:Y:S01]  /*6470*/  @!P6 IMAD.IADD R111, R111, 0x1, -R19 ;  /* 0x000000016f6fe824 */ /* 0x000fe200078e0a13 */
[----:B------:R-:W-:Y:S01]  /*6480*/  PRMT R18, R109, 0x5410, R18 ;  /* 0x000054106d127816 */ /* 0x000fe20000000012 */
[----:B------:R-:W-:Y:S01]  /*6490*/  IMAD.MOV R34, RZ, RZ, -R34 ;  /* 0x000000ffff227224 */ /* 0x000fe200078e0a22 */
[----:B------:R-:W-:-:S03]  /*64a0*/  IABS R109, R64 ;  /* 0x00000040006d7213 */ /* 0x000fc60000000000 */
[----:B------:R-:W-:Y:S01]  /*64b0*/  @!P5 IMAD.IADD R11, R11, 0x1, -R19 ;  /* 0x000000010b0bd824 */ /* 0x000fe200078e0a13 */
[C---:B------:R-:W-:Y:S01]  /*64c0*/  ISETP.GT.U32.AND P5, PT, R19.reuse, R111, PT ;  /* 0x0000006f1300720c */ /* 0x040fe20003fa4070 */
[----:B------:R-:W-:Y:S02]  /*64d0*/  IMAD R110, R19, R34, R110 ;  /* 0x00000022136e7224 */ /* 0x000fe400078e026e */
[----:B------:R-:W-:-:S04]  /*64e0*/  IMAD.HI.U32 R34, R65, R109, RZ ;  /* 0x0000006d41227227 */ /* 0x000fc800078e00ff */
[----:B------:R-:W-:-:S04]  /*64f0*/  IMAD.MOV R34, RZ, RZ, -R34 ;  /* 0x000000ffff227224 */ /* 0x000fc800078e0a22 */
[----:B------:R-:W-:Y:S02]  /*6500*/  IMAD R109, R19, R34, R109 ;  /* 0x00000022136d7224 */ /* 0x000fe400078e026d */
[----:B------:R-:W-:-:S03]  /*6510*/  @!P5 IMAD.IADD R111, R111, 0x1, -R19 ;  /* 0x000000016f6fd824 */ /* 0x000fc600078e0a13 */
[----:B------:R-:W-:Y:S02]  /*6520*/  ISETP.GT.U32.AND P5, PT, R19, R109, PT ;  /* 0x0000006d1300720c */ /* 0x000fe40003fa4070 */
[----:B------:R-:W-:Y:S02]  /*6530*/  LOP3.LUT R34, R112, 0x8, RZ, 0xfc, !PT ;  /* 0x0000000870227812 */ /* 0x000fe400078efcff */
[----:B------:R-:W-:Y:S02]  /*6540*/  PRMT R33, R105, 0x5410, R67 ;  /* 0x0000541069217816 */ /* 0x000fe40000000043 */
[----:B------:R-:W-:Y:S01]  /*6550*/  IABS R105, R34 ;  /* 0x0000002200697213 */ /* 0x000fe20000000000 */
[----:B------:R-:W-:-:S06]  /*6560*/  IMAD.MOV.U32 R113, RZ, RZ, R11 ;  /* 0x000000ffff717224 */ /* 0x000fcc00078e000b */
[----:B------:R-:W-:Y:S02]  /*6570*/  @!P5 IMAD.IADD R109, R109, 0x1, -R19 ;  /* 0x000000016d6dd824 */ /* 0x000fe400078e0a13 */
[----:B------:R-:W-:-:S03]  /*6580*/  IMAD.HI.U32 R11, R65, R105, RZ ;  /* 0x00000069410b7227 */ /* 0x000fc600078e00ff */
[----:B------:R-:W-:Y:S01]  /*6590*/  ISETP.GT.U32.AND P5, PT, R19, R109, PT ;  /* 0x0000006d1300720c */ /* 0x000fe20003fa4070 */
[----:B------:R-:W-:-:S04]  /*65a0*/  IMAD.MOV R11, RZ, RZ, -R11 ;  /* 0x000000ffff0b7224 */ /* 0x000fc800078e0a0b */
[----:B------:R-:W-:Y:S01]  /*65b0*/  IMAD R105, R19, R11, R105 ;  /* 0x0000000b13697224 */ /* 0x000fe200078e0269 */
[----:B------:R-:W-:-:S07]  /*65c0*/  ISETP.GE.AND P3, PT, R112, RZ, PT ;  /* 0x000000ff7000720c */ /* 0x000fce0003f66270 */
[----:B------:R-:W-:Y:S01]  /*65d0*/  @!P5 IMAD.IADD R109, R109, 0x1, -R19 ;  /* 0x000000016d6dd824 */ /* 0x000fe200078e0a13 */
[----:B------:R-:W-:Y:S02]  /*65e0*/  ISETP.GT.U32.AND P5, PT, R19, R105, PT ;  /* 0x000000691300720c */ /* 0x000fe40003fa4070 */
[----:B------:R-:W-:-:S04]  /*65f0*/  LOP3.LUT R11, R112, 0xa, RZ, 0xfc, !PT ;  /* 0x0000000a700b7812 */ /* 0x000fc800078efcff */
[----:B------:R-:W-:Y:S01]  /*6600*/  IABS R67, R11 ;  /* 0x0000000b00437213 */ /* 0x000fe20000000000 */
[----:B------:R-:W-:Y:S01]  /*6610*/  @!P3 IMAD.MOV R113, RZ, RZ, -R113 ;  /* 0x000000ffff71b224 */ /* 0x000fe200078e0a71 */
[----:B------:R-:W-:-:S05]  /*6620*/  ISETP.GE.AND P0, PT, R64, RZ, PT ;  /* 0x000000ff4000720c */ /* 0x000fca0003f06270 */
[----:B------:R-:W-:Y:S01]  /*6630*/  @!P5 IMAD.IADD R105, R105, 0x1, -R19 ;  /* 0x000000016969d824 */ /* 0x000fe200078e0a13 */
[----:B------:R-:W-:Y:S01]  /*6640*/  ISETP.GE.AND P3, PT, R34, RZ, PT ;  /* 0x000000ff2200720c */ /* 0x000fe20003f66270 */
[----:B------:R-:W-:Y:S01]  /*6650*/  IMAD.HI.U32 R34, R65, R67, RZ ;  /* 0x0000004341227227 */ /* 0x000fe200078e00ff */
[----:B------:R-:W-:Y:S02]  /*6660*/  PRMT R64, R115, 0x5410, R114 ;  /* 0x0000541073407816 */ /* 0x000fe40000000072 */
[----:B------:R-:W-:Y:S02]  /*6670*/  ISETP.GT.U32.AND P5, PT, R19, R105, PT ;  /* 0x000000691300720c */ /* 0x000fe40003fa4070 */
[----:B------:R-:W-:Y:S01]  /*6680*/  LOP3.LUT R115, R112, 0xc, RZ, 0xfc, !PT ;  /* 0x0000000c70737812 */ /* 0x000fe200078efcff */
[----:B------:R-:W-:-:S03]  /*6690*/  IMAD.MOV R34, RZ, RZ, -R34 ;  /* 0x000000ffff227224 */ /* 0x000fc600078e0a22 */
[----:B------:R-:W-:Y:S01]  /*66a0*/  IABS R66, R115 ;  /* 0x0000007300427213 */ /* 0x000fe20000000000 */
[----:B------:R-:W-:-:S04]  /*66b0*/  IMAD R67, R19, R34, R67 ;  /* 0x0000002213437224 */ /* 0x000fc800078e0243 */
[----:B------:R-:W-:-:S04]  /*66c0*/  IMAD.HI.U32 R114, R65, R66, RZ ;  /* 0x0000004241727227 */ /* 0x000fc800078e00ff */
[----:B------:R-:W-:Y:S01]  /*66d0*/  @!P5 IMAD.IADD R105, R105, 0x1, -R19 ;  /* 0x000000016969d824 */ /* 0x000fe200078e0a13 */
[----:B------:R-:W-:Y:S01]  /*66e0*/  ISETP.GT.U32.AND P5, PT, R19, R67, PT ;  /* 0x000000431300720c */ /* 0x000fe20003fa4070 */
[----:B------:R-:W-:-:S04]  /*66f0*/  IMAD.MOV R114, RZ, RZ, -R114 ;  /* 0x000000ffff727224 */ /* 0x000fc800078e0a72 */
[C---:B------:R-:W-:Y:S01]  /*6700*/  IMAD R66, R19.reuse, R114, R66 ;  /* 0x0000007213427224 */ /* 0x040fe200078e0242 */
[----:B------:R-:W-:Y:S02]  /*6710*/  LOP3.LUT R114, R112, 0xe, RZ, 0xfc, !PT ;  /* 0x0000000e70727812 */ /* 0x000fe400078efcff */
[----:B------:R-:W-:Y:S02]  /*6720*/  ISETP.GT.U32.AND P6, PT, R19, R110, PT ;  /* 0x0000006e1300720c */ /* 0x000fe40003fc4070 */
[----:B------:R-:W-:-:S03]  /*6730*/  IABS R112, R114 ;  /* 0x0000007200707213 */ /* 0x000fc60000000000 */
[----:B------:R-:W-:Y:S01]  /*6740*/  @!P5 IMAD.IADD R67, R67, 0x1, -R19 ;  /* 0x000000014343d824 */ /* 0x000fe200078e0a13 */
[----:B------:R-:W-:Y:S01]  /*6750*/  ISETP.GT.U32.AND P5, PT, R19, R66, PT ;  /* 0x000000421300720c */ /* 0x000fe20003fa4070 */
[----:B------:R-:W-:-:S04]  /*6760*/  IMAD.HI.U32 R65, R65, R112, RZ ;  /* 0x0000007041417227 */ /* 0x000fc800078e00ff */
[----:B------:R-:W-:Y:S02]  /*6770*/  IMAD.MOV R65, RZ, RZ, -R65 ;  /* 0x000000ffff417224 */ /* 0x000fe400078e0a41 */
[----:B------:R-:W-:Y:S02]  /*6780*/  @!P6 IMAD.IADD R110, R110, 0x1, -R19 ;  /* 0x000000016e6ee824 */ /* 0x000fe400078e0a13 */
[----:B------:R-:W-:-:S03]  /*6790*/  IMAD R65, R19, R65, R112 ;  /* 0x0000004113417224 */ /* 0x000fc600078e0270 */
[C---:B------:R-:W-:Y:S01]  /*67a0*/  ISETP.GT.U32.AND P6, PT, R19.reuse, R110, PT ;  /* 0x0000006e1300720c */ /* 0x040fe20003fc4070 */
[----:B------:R-:W-:Y:S01]  /*67b0*/  @!P5 IMAD.IADD R66, R66, 0x1, -R19 ;  /* 0x000000014242d824 */ /* 0x000fe200078e0a13 */
[C---:B------:R-:W-:Y:S01]  /*67c0*/  ISETP.GT.U32.AND P5, PT, R19.reuse, R65, PT ;  /* 0x000000411300720c */ /* 0x040fe20003fa4070 */
[----:B------:R-:W-:Y:S01]  /*67d0*/  @!P4 IMAD.MOV R111, RZ, RZ, -R111 ;  /* 0x000000ffff6fc224 */ /* 0x000fe200078e0a6f */
[----:B------:R-:W-:-:S09]  /*67e0*/  ISETP.GT.U32.AND P4, PT, R19, R67, PT ;  /* 0x000000431300720c */ /* 0x000fd20003f84070 */
[--C-:B------:R-:W-:Y:S02]  /*67f0*/  @!P6 IMAD.IADD R110, R110, 0x1, -R19.reuse ;  /* 0x000000016e6ee824 */ /* 0x100fe400078e0a13 */
[----:B------:R-:W-:Y:S02]  /*6800*/  @!P5 IMAD.IADD R65, R65, 0x1, -R19 ;  /* 0x000000014141d824 */ /* 0x000fe400078e0a13 */
[----:B------:R-:W-:-:S03]  /*6810*/  @!P2 IMAD.MOV R110, RZ, RZ, -R110 ;  /* 0x000000ffff6ea224 */ /* 0x000fc600078e0a6e */
[C---:B------:R-:W-:Y:S02]  /*6820*/  ISETP.GT.U32.AND P2, PT, R19.reuse, R65, PT ;  /* 0x000000411300720c */ /* 0x040fe40003f44070 */
[----:B------:R-:W-:Y:S01]  /*6830*/  ISETP.GT.U32.AND P5, PT, R19, R66, PT ;  /* 0x000000421300720c */ /* 0x000fe20003fa4070 */
[----:B------:R-:W-:Y:S01]  /*6840*/  @!P4 IMAD.IADD R67, R67, 0x1, -R19 ;  /* 0x000000014343c824 */ /* 0x000fe200078e0a13 */
[----:B------:R-:W-:Y:S02]  /*6850*/  ISETP.GE.AND P6, PT, R11, RZ, PT ;  /* 0x000000ff0b00720c */ /* 0x000fe40003fc6270 */
[----:B------:R-:W-:Y:S01]  /*6860*/  ISETP.GE.AND P4, PT, R115, RZ, PT ;  /* 0x000000ff7300720c */ /* 0x000fe20003f86270 */
[----:B------:R-:W-:Y:S01]  /*6870*/  @!P0 IMAD.MOV R109, RZ, RZ, -R109 ;  /* 0x000000ffff6d8224 */ /* 0x000fe200078e0a6d */
[----:B------:R-:W-:-:S05]  /*6880*/  PRMT R34, R119, 0x5410, R118 ;  /* 0x0000541077227816 */ /* 0x000fca0000000076 */
[--C-:B------:R-:W-:Y:S01]  /*6890*/  @!P2 IMAD.IADD R65, R65, 0x1, -R19.reuse ;  /* 0x000000014141a824 */ /* 0x100fe200078e0a13 */
[----:B------:R-:W-:Y:S01]  /*68a0*/  ISETP.NE.AND P2, PT, R35, RZ, PT ;  /* 0x000000ff2300720c */ /* 0x000fe20003f45270 */
[----:B------:R-:W-:Y:S01]  /*68b0*/  @!P5 IMAD.IADD R66, R66, 0x1, -R19 ;  /* 0x000000014242d824 */ /* 0x000fe200078e0a13 */
[----:B------:R-:W-:Y:S02]  /*68c0*/  LOP3.LUT R35, RZ, R35, RZ, 0x33, !PT ;  /* 0x00000023ff237212 */ /* 0x000fe400078e33ff */
[----:B------:R-:W-:Y:S02]  /*68d0*/  ISETP.GE.AND P5, PT, R114, RZ, PT ;  /* 0x000000ff7200720c */ /* 0x000fe40003fa6270 */
[----:B------:R-:W-:Y:S02]  /*68e0*/  SEL R118, R35, R110, !P2 ;  /* 0x0000006e23767207 */ /* 0x000fe40005000000 */
[----:B------:R-:W-:Y:S01]  /*68f0*/  LOP3.LUT R110, R174, 0x7f, RZ, 0xc0, !PT ;  /* 0x0000007fae6e7812 */ /* 0x000fe200078ec0ff */
[----:B------:R-:W-:Y:S01]  /*6900*/  @!P3 IMAD.MOV R105, RZ, RZ, -R105 ;  /* 0x000000ffff69b224 */ /* 0x000fe200078e0a69 */
[----:B------:R-:W-:-:S02]  /*6910*/  PRMT R11, R117, 0x5410, R116 ;  /* 0x00005410750b7816 */ /* 0x000fc40000000074 */
[C---:B------:R-:W-:Y:S01]  /*6920*/  SEL R116, R35.reuse, R109, !P2 ;  /* 0x0000006d23747207 */ /* 0x040fe20005000000 */
[----:B------:R-:W-:Y:S01]  /*6930*/  IMAD R109, R110, R107, RZ ;  /* 0x0000006b6e6d7224 */ /* 0x000fe200078e02ff */
[C---:B------:R-:W-:Y:S02]  /*6940*/  SEL R115, R35.reuse, R113, !P2 ;  /* 0x0000007123737207 */ /* 0x040fe40005000000 */
[C---:B------:R-:W-:Y:S01]  /*6950*/  SEL R117, R35.reuse, R111, !P2 ;  /* 0x0000006f23757207 */ /* 0x040fe20005000000 */
[----:B------:R-:W-:Y:S01]  /*6960*/  @!P6 IMAD.MOV R67, RZ, RZ, -R67 ;  /* 0x000000ffff43e224 */ /* 0x000fe200078e0a43 */
[----:B------:R-:W-:Y:S01]  /*6970*/  SEL R114, R35, R105, !P2 ;  /* 0x0000006923727207 */ /* 0x000fe20005000000 */
[----:B------:R-:W-:Y:S01]  /*6980*/  @!P4 IMAD.MOV R66, RZ, RZ, -R66 ;  /* 0x000000ffff42c224 */ /* 0x000fe200078e0a42 */
[----:B------:R-:W-:Y:S01]  /*6990*/  LEA R105, P0, R109, UR18, 0x1 ;  /* 0x000000126d697c11 */ /* 0x000fe2000f8008ff */
[----:B------:R-:W-:Y:S02]  /*69a0*/  @!P5 IMAD.MOV R65, RZ, RZ, -R65 ;  /* 0x000000ffff41d224 */ /* 0x000fe400078e0a41 */
[----:B------:R-:W-:Y:S01]  /*69b0*/  IMAD R115, R115, UR11, RZ ;  /* 0x0000000b73737c24 */ /* 0x000fe2000f8e02ff */
[----:B------:R-:W-:Y:S01]  /*69c0*/  PRMT R38, R13, 0x5410, R38 ;  /* 0x000054100d267816 */ /* 0x000fe20000000026 */
[----:B------:R-:W-:Y:S01]  /*69d0*/  IMAD R117, R117, UR11, RZ ;  /* 0x0000000b75757c24 */ /* 0x000fe2000f8e02ff */
[----:B------:R-:W-:-:S02]  /*69e0*/  PRMT R13, R28, 0x5410, R27 ;  /* 0x000054101c0d7816 */ /* 0x000fc4000000001b */
[----:B------:R-:W-:Y:S02]  /*69f0*/  PRMT R27, R157, 0x5410, R144 ;  /* 0x000054109d1b7816 */ /* 0x000fe40000000090 */
[----:B------:R-:W-:Y:S02]  /*6a00*/  SEL R112, R35, R67, !P2 ;  /* 0x0000004323707207 */ /* 0x000fe40005000000 */
[----:B------:R-:W-:Y:S01]  /*6a10*/  LEA.HI.X.SX32 R109, R109, UR19, 0x1, P0 ;  /* 0x000000136d6d7c11 */ /* 0x000fe200080f0eff */
[----:B------:R-:W-:Y:S01]  /*6a20*/  IMAD R118, R118, UR11, RZ ;  /* 0x0000000b76767c24 */ /* 0x000fe2000f8e02ff */
[C---:B------:R-:W-:Y:S02]  /*6a30*/  SEL R111, R35.reuse, R66, !P2 ;  /* 0x00000042236f7207 */ /* 0x040fe40005000000 */
[----:B------:R-:W-:Y:S02]  /*6a40*/  SEL R113, R35, R65, !P2 ;  /* 0x0000004123717207 */ /* 0x000fe40005000000 */
[-C--:B------:R-:W-:Y:S01]  /*6a50*/  LEA R144, P0, R115, R105.reuse, 0x1 ;  /* 0x0000006973907211 */ /* 0x080fe200078008ff */
[----:B------:R-:W-:Y:S01]  /*6a60*/  IMAD R114, R114, UR11, RZ ;  /* 0x0000000b72727c24 */ /* 0x000fe2000f8e02ff */
[----:B------:R-:W-:Y:S01]  /*6a70*/  LEA R140, P2, R117, R105, 0x1 ;  /* 0x00000069758c7211 */ /* 0x000fe200078408ff */
[----:B------:R-:W-:Y:S01]  /*6a80*/  IMAD R116, R116, UR11, RZ ;  /* 0x0000000b74747c24 */ /* 0x000fe2000f8e02ff */
[----:B------:R-:W-:Y:S01]  /*6a90*/  PRMT R51, R141, 0x5410, R51 ;  /* 0x000054108d337816 */ /* 0x000fe20000000033 */
[----:B------:R-:W-:Y:S01]  /*6aa0*/  IMAD R112, R112, UR11, RZ ;  /* 0x0000000b70707c24 */ /* 0x000fe2000f8e02ff */
[----:B------:R-:W-:Y:S01]  /*6ab0*/  LEA.HI.X.SX32 R145, R115, R109, 0x1, P0 ;  /* 0x0000006d73917211 */ /* 0x000fe200000f0eff */
[----:B------:R-:W-:Y:S01]  /*6ac0*/  IMAD R111, R111, UR11, RZ ;  /* 0x0000000b6f6f7c24 */ /* 0x000fe2000f8e02ff */
[----:B------:R-:W-:-:S02]  /*6ad0*/  PRMT R29, R136, 0x5410, R29 ;  /* 0x00005410881d7816 */ /* 0x000fc4000000001d */
[----:B------:R-:W-:Y:S01]  /*6ae0*/  LEA.HI.X.SX32 R141, R117, R109, 0x1, P2 ;  /* 0x0000006d758d7211 */ /* 0x000fe200010f0eff */
[----:B------:R-:W-:Y:S01]  /*6af0*/  IMAD R113, R113, UR11, RZ ;  /* 0x0000000b71717c24 */ /* 0x000fe2000f8e02ff */
[-C--:B------:R-:W-:Y:S01]  /*6b00*/  LEA R136, P0, R118, R105.reuse, 0x1 ;  /* 0x0000006976887211 */ /* 0x080fe200078008ff */
[----:B------:R0:W-:Y:S01]  /*6b10*/  STL [R1+0x128], R144 ;  /* 0x0001289001007387 */ /* 0x0001e20000100800 */
[-C--:B------:R-:W-:Y:S02]  /*6b20*/  LEA R142, P3, R114, R105.reuse, 0x1 ;  /* 0x00000069728e7211 */ /* 0x080fe400078608ff */
[----:B------:R-:W-:Y:S01]  /*6b30*/  PRMT R28, R138, 0x5410, R139 ;  /* 0x000054108a1c7816 */ /* 0x000fe2000000008b */
[----:B------:R0:W-:Y:S01]  /*6b40*/  STL [R1+0x130], R140 ;  /* 0x0001308c01007387 */ /* 0x0001e20000100800 */
[-C--:B------:R-:W-:Y:S02]  /*6b50*/  LEA R132, P2, R116, R105.reuse, 0x1 ;  /* 0x0000006974847211 */ /* 0x080fe400078408ff */
[-C--:B------:R-:W-:Y:S01]  /*6b60*/  LEA R138, P4, R112, R105.reuse, 0x1 ;  /* 0x00000069708a7211 */ /* 0x080fe200078808ff */
[----:B------:R0:W-:Y:S01]  /*6b70*/  STL [R1+0x124], R145 ;  /* 0x0001249101007387 */ /* 0x0001e20000100800 */
[----:B------:R-:W-:-:S02]  /*6b80*/  LEA R134, P5, R111, R105, 0x1 ;  /* 0x000000696f867211 */ /* 0x000fc400078a08ff */
[----:B------:R-:W-:Y:S01]  /*6b90*/  LEA.HI.X.SX32 R137, R118, R109, 0x1, P0 ;  /* 0x0000006d76897211 */ /* 0x000fe200000f0eff */
[----:B------:R0:W-:Y:S01]  /*6ba0*/  STL [R1+0x12c], R141 ;  /* 0x00012c8d01007387 */ /* 0x0001e20000100800 */
[----:B------:R-:W-:-:S03]  /*6bb0*/  LEA R130, P6, R113, R105, 0x1 ;  /* 0x0000006971827211 */ /* 0x000fc600078c08ff */
[----:B------:R0:W-:Y:S01]  /*6bc0*/  STL [R1+0x138], R136 ;  /* 0x0001388801007387 */ /* 0x0001e20000100800 */
[----:B------:R-:W-:-:S03]  /*6bd0*/  LEA.HI.X.SX32 R143, R114, R109, 0x1, P3 ;  /* 0x0000006d728f7211 */ /* 0x000fc600018f0eff */
        /* <DEDUP_REMOVED lines=8> */
[----:B------:R0:W-:Y:S04]  /*6c60*/  STL [R1+0x134], R137 ;  /* 0x0001348901007387 */ /* 0x0001e80000100800 */
[----:B------:R0:W-:Y:S04]  /*6c70*/  STL [R1+0x160], R130 ;  /* 0x0001608201007387 */ /* 0x0001e80000100800 */
[----:B------:R0:W-:Y:S01]  /*6c80*/  STL [R1+0x144], R143 ;  /* 0x0001448f01007387 */ /* 0x0001e20000100800 */
[----:B------:R-:W-:-:S03]  /*6c90*/  VIADD R105, R108, 0x7f ;  /* 0x0000007f6c697836 */ /* 0x000fc60000000000 */
[----:B------:R0:W-:Y:S04]  /*6ca0*/  STL [R1+0x13c], R133 ;  /* 0x00013c8501007387 */ /* 0x0001e80000100800 */
[----:B------:R0:W-:Y:S04]  /*6cb0*/  STL [R1+0x14c], R139 ;  /* 0x00014c8b01007387 */ /* 0x0001e80000100800 */
[----:B------:R0:W-:Y:S04]  /*6cc0*/  STL [R1+0x154], R135 ;  /* 0x0001548701007387 */ /* 0x0001e80000100800 */
[----:B------:R0:W-:Y:S01]  /*6cd0*/  STL [R1+0x15c], R131 ;  /* 0x00015c8301007387 */ /* 0x0001e20000100800 */
[----:B------:R-:W-:-:S04]  /*6ce0*/  @!UP1 UIADD3 UR10, UPT, UPT, -UR10, 0x100000, URZ ;  /* 0x001000000a0a9890 */ /* 0x000fc8000fffe1ff */
[----:B------:R-:W-:Y:S02]  /*6cf0*/  @!UP1 USHF.L.U32 UR11, UR10, 0xb, URZ ;  /* 0x0000000b0a0b9899 */ /* 0x000fe400080006ff */
[----:B------:R-:W-:Y:S01]  /*6d00*/  @!UP1 USHF.L.U32 UR10, UR10, 0x1, URZ ;  /* 0x000000010a0a9899 */ /* 0x000fe200080006ff */
[----:B------:R-:W-:Y:S01]  /*6d10*/  ISETP.GT.AND P0, PT, R105, 0x7f, PT ;  /* 0x0000007f6900780c */ /* 0x000fe20003f04270 */
[----:B------:R-:W-:Y:S01]  /*6d20*/  VOTEU.ALL UP1, P1 ;  /* 0x0000000000ff7886 */ /* 0x000fe20000820000 */
[----:B------:R-:W-:Y:S01]  /*6d30*/  ULEA UR9, UR9, UR12, 0x4 ;  /* 0x0000000c09097291 */ /* 0x000fe2000f8e20ff */
[----:B------:R-:W-:Y:S02]  /*6d40*/  PRMT R42, R43, 0x5410, R42 ;  /* 0x000054102b2a7816 */ /* 0x000fe4000000002a */
[----:B------:R-:W-:Y:S02]  /*6d50*/  PRMT R21, R14, 0x5410, R21 ;  /* 0x000054100e157816 */ /* 0x000fe40000000015 */
[----:B------:R-:W-:-:S04]  /*6d60*/  PRMT R43, R47, 0x5410, R46 ;  /* 0x000054102f2b7816 */ /* 0x000fc8000000002e */
[----:B------:R0:W1:Y:S01]  /*6d70*/  @!UP1 SYNCS.EXCH.64 URZ, [UR4+0x2008], UR10 ;  /* 0x0020080a04ff95b2 */ /* 0x0000620008000100 */
[----:B------:R-:W-:Y:S02]  /*6d80*/  PRMT R45, R148, 0x5410, R147 ;  /* 0x00005410942d7816 */ /* 0x000fe40000000093 */
[----:B------:R-:W-:Y:S02]  /*6d90*/  PRMT R6, R159, 0x5410, R151 ;  /* 0x000054109f067816 */ /* 0x000fe40000000097 */
[----:B------:R-:W-:Y:S02]  /*6da0*/  PRMT R14, R169, 0x5410, R168 ;  /* 0x00005410a90e7816 */ /* 0x000fe400000000a8 */
[----:B------:R-:W-:Y:S02]  /*6db0*/  PRMT R46, R166, 0x5410, R163 ;  /* 0x00005410a62e7816 */ /* 0x000fe400000000a3 */
[----:B------:R-:W-:Y:S02]  /*6dc0*/  PRMT R25, R165, 0x5410, R158 ;  /* 0x00005410a5197816 */ /* 0x000fe4000000009e */
[----:B------:R-:W-:-:S02]  /*6dd0*/  PRMT R47, R154, 0x5410, R146 ;  /* 0x000054109a2f7816 */ /* 0x000fc40000000092 */
[----:B------:R-:W-:Y:S02]  /*6de0*/  PRMT R48, R162, 0x5410, R153 ;  /* 0x00005410a2307816 */ /* 0x000fe40000000099 */
[----:B------:R-:W-:Y:S02]  /*6df0*/  PRMT R9, R150, 0x5410, R149 ;  /* 0x0000541096097816 */ /* 0x000fe40000000095 */
[----:B------:R-:W-:Y:S02]  /*6e00*/  PRMT R65, R121, 0x5410, R120 ;  /* 0x0000541079417816 */ /* 0x000fe40000000078 */
[----:B----4-:R-:W-:Y:S02]  /*6e10*/  PRMT R19, R123, 0x5410, R122 ;  /* 0x000054107b137816 */ /* 0x010fe4000000007a */
[----:B-----5:R-:W-:Y:S02]  /*6e20*/  PRMT R66, R125, 0x5410, R124 ;  /* 0x000054107d427816 */ /* 0x020fe4000000007c */
[----:B------:R-:W-:-:S02]  /*6e30*/  PRMT R35, R127, 0x5410, R126 ;  /* 0x000054107f237816 */ /* 0x000fc4000000007e */
[----:B------:R-:W-:Y:S01]  /*6e40*/  PRMT R67, R129, 0x5410, R128 ;  /* 0x0000541081437816 */ /* 0x000fe20000000080 */
[----:B01----:R-:W-:Y:S06]  /*6e50*/  @!P0 BRA `(.L_x_6) ;  /* 0x0000000000048947 */ /* 0x003fec0003800000 */
[----:B------:R0:W-:Y:S02]  /*6e60*/  STTM.x64 tmem[UR9], R4 ;  /* 0x00000004000079ed */ /* 0x0001e40008340009 */
.L_x_6:
[----:B------:R-:W1:Y:S01]  /*6e70*/  FENCE.VIEW.ASYNC.T ;  /* 0x00000000000073c6 */ /* 0x000e620000000200 */
[----:B------:R-:W-:Y:S02]  /*6e80*/  ISETP.LT.AND P0, PT, R110, R108, P0 ;  /* 0x0000006c6e00720c */ /* 0x000fe40000701270 */
[----:B0-----:R-:W-:Y:S02]  /*6e90*/  PRMT R7, RZ, 0x7610, R7 ;  /* 0x00007610ff077816 */ /* 0x001fe40000000007 */
[----:B------:R-:W-:Y:S02]  /*6ea0*/  PRMT R5, RZ, 0x7610, R5 ;  /* 0x00007610ff057816 */ /* 0x000fe40000000005 */
[----:B------:R-:W-:-:S07]  /*6eb0*/  PRMT R6, RZ, 0x7610, R6 ;  /* 0x00007610ff067816 */ /* 0x000fce0000000006 */
[----:B------:R-:W-:Y:S02]  /*6ec0*/  @P0 IMAD.MOV.U32 R8, RZ, RZ, R144 ;  /* 0x000000ffff080224 */ /* 0x000fe400078e0090 */
[----:B------:R-:W-:Y:S01]  /*6ed0*/  @P0 IMAD.MOV.U32 R9, RZ, RZ, R145 ;  /* 0x000000ffff090224 */ /* 0x000fe200078e0091 */
[----:B-1----:R-:W-:Y:S01]  /*6ee0*/  BAR.SYNC.DEFER_BLOCKING 0x0 ;  /* 0x0000000000007b1d */ /* 0x002fe20000010000 */
[----:B------:R-:W-:Y:S02]  /*6ef0*/  @P0 IMAD.MOV.U32 R10, RZ, RZ, R140 ;  /* 0x000000ffff0a0224 */ /* 0x000fe400078e008c */
[----:B------:R-:W-:Y:S01]  /*6f00*/  @P0 IMAD.MOV.U32 R11, RZ, RZ, R141 ;  /* 0x000000ffff0b0224 */ /* 0x000fe200078e008d */
[----:B------:R-:W-:Y:S01]  /*6f10*/  PRMT R12, RZ, 0x7610, R12 ;  /* 0x00007610ff0c7816 */ /* 0x000fe2000000000c */
[----:B------:R-:W-:Y:S02]  /*6f20*/  @P0 IMAD.MOV.U32 R14, RZ, RZ, R136 ;  /* 0x000000ffff0e0224 */ /* 0x000fe400078e0088 */
[----:B------:R-:W-:Y:S01]  /*6f30*/  @P0 IMAD.MOV.U32 R15, RZ, RZ, R137 ;  /* 0x000000ffff0f0224 */ /* 0x000fe200078e0089 */
[----:B------:R0:W2:Y:S04]  /*6f40*/  @P0 LDG.E.U16 R7, desc[UR20][R8.64] ;  /* 0x0000001408070981 */ /* 0x0000a8000c1e1500 */
[----:B------:R1:W3:Y:S04]  /*6f50*/  @P0 LDG.E.U16 R6, desc[UR20][R10.64] ;  /* 0x000000140a060981 */ /* 0x0002e8000c1e1500 */
[----:B------:R-:W4:Y:S01]  /*6f60*/  @P0 LDG.E.U16 R12, desc[UR20][R14.64] ;  /* 0x000000140e0c0981 */ /* 0x000f22000c1e1500 */
[----:B0-----:R-:W-:-:S02]  /*6f70*/  @P0 IMAD.MOV.U32 R8, RZ, RZ, R142 ;  /* 0x000000ffff080224 */ /* 0x001fc400078e008e */
[----:B------:R-:W-:Y:S02]  /*6f80*/  @P0 IMAD.MOV.U32 R9, RZ, RZ, R143 ;  /* 0x000000ffff090224 */ /* 0x000fe400078e008f */
[----:B-1----:R-:W-:-:S03]  /*6f90*/  @P0 IMAD.MOV.U32 R10, RZ, RZ, R138 ;  /* 0x000000ffff0a0224 */ /* 0x002fc600078e008a */
[----:B------:R0:W5:Y:S01]  /*6fa0*/  @P0 LDG.E.U16 R5, desc[UR20][R8.64] ;  /* 0x0000001408050981 */ /* 0x000162000c1e1500 */
[----:B------:R-:W-:Y:S01]  /*6fb0*/  @P0 IMAD.MOV.U32 R11, RZ, RZ, R139 ;  /* 0x000000ffff0b0224 */ /* 0x000fe200078e008b */
[----:B0-----:R-:W-:Y:S01]  /*6fc0*/  PRMT R8, RZ, 0x7610, R8 ;  /* 0x00007610ff087816 */ /* 0x001fe20000000008 */
[----:B------:R-:W-:Y:S02]  /*6fd0*/  @P0 IMAD.MOV.U32 R14, RZ, RZ, R134 ;  /* 0x000000ffff0e0224 */ /* 0x000fe400078e0086 */
[----:B------:R-:W-:-:S03]  /*6fe0*/  @P0 IMAD.MOV.U32 R15, RZ, RZ, R135 ;  /* 0x000000ffff0f0224 */ /* 0x000fc600078e0087 */
[----:B------:R0:W4:Y:S02]  /*6ff0*/  @P0 LDG.E.U16 R8, desc[UR20][R10.64] ;  /* 0x000000140a080981 */ /* 0x000124000c1e1500 */
[----:B0-----:R-:W-:Y:S02]  /*7000*/  PRMT R10, RZ, 0x7610, R10 ;  /* 0x00007610ff0a7816 */ /* 0x001fe4000000000a */
[----:B------:R-:W-:-:S04]  /*7010*/  PRMT R11, RZ, 0x7610, R11 ;  /* 0x00007610ff0b7816 */ /* 0x000fc8000000000b */
[----:B------:R0:W4:Y:S01]  /*7020*/  @P0 LDG.E.U16 R10, desc[UR20][R14.64] ;  /* 0x000000140e0a0981 */ /* 0x000122000c1e1500 */
[----:B------:R-:W-:Y:S01]  /*7030*/  PRMT R9, RZ, 0x7610, R9 ;  /* 0x00007610ff097816 */ /* 0x000fe20000000009 */
[----:B0-----:R-:W-:Y:S02]  /*7040*/  @P0 IMAD.MOV.U32 R14, RZ, RZ, R132 ;  /* 0x000000ffff0e0224 */ /* 0x001fe400078e0084 */
[----:B------:R-:W-:-:S05]  /*7050*/  @P0 IMAD.MOV.U32 R15, RZ, RZ, R133 ;  /* 0x000000ffff0f0224 */ /* 0x000fca00078e0085 */
[----:B------:R0:W4:Y:S02]  /*7060*/  @P0 LDG.E.U16 R11, desc[UR20][R14.64] ;  /* 0x000000140e0b0981 */ /* 0x000124000c1e1500 */
[----:B0-----:R-:W-:Y:S02]  /*7070*/  @P0 IMAD.MOV.U32 R14, RZ, RZ, R130 ;  /* 0x000000ffff0e0224 */ /* 0x001fe400078e0082 */
[----:B------:R-:W-:-:S05]  /*7080*/  @P0 IMAD.MOV.U32 R15, RZ, RZ, R131 ;  /* 0x000000ffff0f0224 */ /* 0x000fca00078e0083 */
[----:B------:R0:W4:Y:S01]  /*7090*/  @P0 LDG.E.U16 R9, desc[UR20][R14.64] ;  /* 0x000000140e090981 */ /* 0x000122000c1e1500 */
[----:B------:R-:W-:Y:S01]  /*70a0*/  SHF.R.S32.HI R4, RZ, 0x7, R174 ;  /* 0x00000007ff047819 */ /* 0x000fe200000114ae */
[----:B------:R-:W-:-:S03]  /*70b0*/  IMAD.SHL.U32 R13, R174, 0x2, RZ ;  /* 0x00000002ae0d7824 */ /* 0x000fc600078e00ff */
[----:B------:R-:W-:-:S04]  /*70c0*/  SGXT R4, R4, 0x1 ;  /* 0x000000010404781a */ /* 0x000fc80000000200 */
[----:B------:R-:W-:-:S04]  /*70d0*/  LOP3.LUT R4, R4, 0x90, RZ, 0xc0, !PT ;  /* 0x0000009004047812 */ /* 0x000fc800078ec0ff */
[----:B------:R-:W-:Y:S01]  /*70e0*/  LOP3.LUT R4, R4, 0x7e, R13, 0x78, !PT ;  /* 0x0000007e04047812 */ /* 0x000fe200078e780d */
[----:B------:R-:W-:-:S05]  /*70f0*/  IMAD.SHL.U32 R13, R174, 0x20, RZ ;  /* 0x00000020ae0d7824 */ /* 0x000fca00078e00ff */
[----:B------:R-:W-:-:S04]  /*7100*/  LOP3.LUT R4, R4, 0x800, R13, 0xf8, !PT ;  /* 0x0000080004047812 */ /* 0x000fc800078ef80d */
[----:B0-----:R-:W-:Y:S02]  /*7110*/  LOP3.LUT R14, R4, 0x20, RZ, 0x3c, !PT ;  /* 0x00000020040e7812 */ /* 0x001fe400078e3cff */
[----:B------:R-:W-:Y:S01]  /*7120*/  SHF.R.S32.HI R13, RZ, 0x1f, R105 ;  /* 0x0000001fff0d7819 */ /* 0x000fe20000011469 */
[----:B------:R-:W-:Y:S01]  /*7130*/  UIADD3 UR10, UPT, UPT, UR4, 0x1000, URZ ;  /* 0x00001000040a7890 */ /* 0x000fe2000fffe0ff */
[----:B------:R-:W-:Y:S02]  /*7140*/  ISETP.NE.U32.AND P0, PT, R172, RZ, PT ;  /* 0x000000ffac00720c */ /* 0x000fe40003f05070 */
[----:B------:R-:W-:Y:S01]  /*7150*/  LEA.HI R13, R13, R105, RZ, 0x7 ;  /* 0x000000690d0d7211 */ /* 0x000fe200078f38ff */
[----:B------:R-:W-:Y:S01]  /*7160*/  USHF.R.U32.HI UR10, URZ, 0x4, UR10 ;  /* 0x00000004ff0a7899 */ /* 0x000fe2000801160a */
[----:B------:R-:W-:-:S03]  /*7170*/  ISETP.LT.OR P2, PT, R105, 0x80, P0 ;  /* 0x000000806900780c */ /* 0x000fc60000741670 */
[----:B------:R-:W-:Y:S01]  /*7180*/  USGXT.U32 UR10, UR10, 0xe ;  /* 0x0000000e0a0a789a */ /* 0x000fe20008000000 */
[----:B------:R-:W-:-:S03]  /*7190*/  UMOV UR12, URZ ;  /* 0x000000ff000c7c82 */ /* 0x000fc60008000000 */
[----:B------:R-:W-:Y:S01]  /*71a0*/  UIADD3 UR11, UP1, UPT, UR10, 0x2, URZ ;  /* 0x000000020a0b7890 */ /* 0x000fe2000ff3e0ff */
[----:B------:R-:W-:-:S03]  /*71b0*/  IMAD.SHL.U32 R107, R107, 0x80, RZ ;  /* 0x000000806b6b7824 */ /* 0x000fc600078e00ff */
[----:B------:R-:W-:Y:S01]  /*71c0*/  UIADD3.X UR12, UPT, UPT, UR12, 0x40004040, URZ, UP1, !UPT ;  /* 0x400040400c0c7890 */ /* 0x000fe20008ffe4ff */
[----:B--2---:R-:W-:Y:S04]  /*71d0*/  STS.U16 [R4+UR4], R7 ;  /* 0x0000000704007988 */ /* 0x004fe80008000404 */
[----:B-----5:R0:W-:Y:S04]  /*71e0*/  STS.U16 [R4+UR4+0x400], R5 ;  /* 0x0004000504007988 */ /* 0x0201e80008000404 */
[----:B---3--:R1:W-:Y:S01]  /*71f0*/  STS.U16 [R14+UR4+0x100], R6 ;  /* 0x000100060e007988 */ /* 0x0083e20008000404 */
[----:B0-----:R-:W-:-:S02]  /*7200*/  LOP3.LUT R5, R4, 0x40, RZ, 0x3c, !PT ;  /* 0x0000004004057812 */ /* 0x001fc400078e3cff */
[----:B------:R-:W-:Y:S01]  /*7210*/  LOP3.LUT R4, R4, 0x60, RZ, 0x3c, !PT ;  /* 0x0000006004047812 */ /* 0x000fe200078e3cff */
[----:B----4-:R-:W-:Y:S04]  /*7220*/  STS.U16 [R14+UR4+0x500], R8 ;  /* 0x000500080e007988 */ /* 0x010fe80008000404 */
[----:B------:R-:W-:Y:S04]  /*7230*/  STS.U16 [R5+UR4+0x200], R12 ;  /* 0x0002000c05007988 */ /* 0x000fe80008000404 */
[----:B------:R0:W-:Y:S01]  /*7240*/  STS.U16 [R5+UR4+0x600], R10 ;  /* 0x0006000a05007988 */ /* 0x0001e20008000404 */
[----:B-1----:R-:W-:-:S03]  /*7250*/  SHF.R.S32.HI R6, RZ, 0x7, R13 ;  /* 0x00000007ff067819 */ /* 0x002fc6000001140d */
[----:B------:R-:W-:Y:S04]  /*7260*/  STS.U16 [R4+UR4+0x300], R11 ;  /* 0x0003000b04007988 */ /* 0x000fe80008000404 */
[----:B------:R1:W-:Y:S01]  /*7270*/  STS.U16 [R4+UR4+0x700], R9 ;  /* 0x0007000904007988 */ /* 0x0003e20008000404 */
[----:B------:R2:W-:Y:S06]  /*7280*/  MEMBAR.ALL.CTA ;  /* 0x0000000000007992 */ /* 0x0005ec0000008000 */
[----:B--2---:R-:W2:Y:S01]  /*7290*/  FENCE.VIEW.ASYNC.S ;  /* 0x00000000000073c6 */ /* 0x004ea20000000000 */
[----:B0-----:R-:W-:-:S05]  /*72a0*/  VIMNMX R5, PT, PT, R6, 0x1, !PT ;  /* 0x0000000106057848 */ /* 0x001fca0007fe0100 */
[----:B-1----:R-:W-:Y:S01]  /*72b0*/  VIADD R4, R5, 0xffffffff ;  /* 0xffffffff05047836 */ /* 0x002fe20000000000 */
[----:B--2---:R-:W-:Y:S04]  /*72c0*/  BAR.SYNC.DEFER_BLOCKING 0x0 ;  /* 0x0000000000007b1d */ /* 0x004fe80000010000 */
[----:B------:R-:W-:Y:S02]  /*72d0*/  ISETP.NE.U32.AND P3, PT, R4, RZ, PT ;  /* 0x000000ff0400720c */ /* 0x000fe40003f65070 */
[----:B------:R-:W-:Y:S11]  /*72e0*/  @P2 BRA `(.L_x_7) ;  /* 0x0000000400642947 */ /* 0x000ff60003800000 */
[----:B------:R-:W-:Y:S01]  /*72f0*/  USHF.R.U32.HI UR46, URZ, 0x4, UR4 ;  /* 0x00000004ff2e7899 */ /* 0x000fe20008011604 */
[----:B------:R-:W-:Y:S01]  /*7300*/  MOV.SPILL R5, UR11 ;  /* 0x0000000b00057c02 */ /* 0x000fe20009000f00 */
[----:B------:R-:W-:Y:S01]  /*7310*/  UMOV UR14, URZ ;  /* 0x000000ff000e7c82 */ /* 0x000fe20008000000 */
[----:B------:R-:W-:Y:S01]  /*7320*/  UIADD3 UR76, UPT, UPT, UR5, 0x28, URZ ;  /* 0x00000028054c7890 */ /* 0x000fe2000fffe0ff */
[----:B------:R-:W-:Y:S01]  /*7330*/  MOV.SPILL R4, UR10 ;  /* 0x0000000a00047c02 */ /* 0x000fe20009000f00 */
[----:B------:R-:W-:Y:S02]  /*7340*/  USGXT.U32 UR46, UR46, 0xe ;  /* 0x0000000e2e2e789a */ /* 0x000fe40008000000 */
[----:B------:R-:W-:Y:S02]  /*7350*/  UIADD3 UR75, UPT, UPT, UR5, 0x30, URZ ;  /* 0x00000030054b7890 */ /* 0x000fe4000fffe0ff */
[----:B------:R-:W-:Y:S01]  /*7360*/  UIADD3 UR50, UP1, UPT, UR46, 0x2, URZ ;  /* 0x000000022e327890 */ /* 0x000fe2000ff3e0ff */
[----:B------:R-:W-:Y:S01]  /*7370*/  UMOV UR34, 0x0 ;  /* 0x0000000000227882 */ /* 0x000fe20000000000 */
[----:B------:R-:W-:-:S02]  /*7380*/  UMOV UR35, 0x8040010 ;  /* 0x0804001000237882 */ /* 0x000fc40000000000 */
[----:B------:R-:W-:Y:S01]  /*7390*/  UIADD3.X UR51, UPT, UPT, UR14, 0x40004040, URZ, UP1, !UPT ;  /* 0x400040400e337890 */ /* 0x000fe20008ffe4ff */
[----:B------:R-:W-:Y:S01]  /*73a0*/  UMOV UR47, 0x40004040 ;  /* 0x40004040002f7882 */ /* 0x000fe20000000000 */
[----:B------:R-:W-:Y:S02]  /*73b0*/  UMOV UR32, 0x0 ;  /* 0x0000000000207882 */ /* 0x000fe40000000000 */
[----:B------:R-:W-:Y:S01]  /*73c0*/  UIADD3.64 UR56, UPT, UPT, UR50, 0x2, URZ ;  /* 0x0000000232387897 */ /* 0x000fe2000fffe0ff */
[----:B------:R0:W-:Y:S01]  /*73d0*/  UTCHMMA tmem[UR8], gdesc[UR46], tmem[UR5], tmem[UR34], idesc[UR35], !UPT ;  /* 0x00ff222e080079ea */ /* 0x0001e2000f800005 */
[----:B------:R-:W-:Y:S01]  /*73e0*/  UMOV UR33, 0x8040010 ;  /* 0x0804001000217882 */ /* 0x000fe20000000000 */
[----:B------:R-:W-:Y:S02]  /*73f0*/  UIADD3 UR13, UPT, UPT, UR5, 0x38, URZ ;  /* 0x00000038050d7890 */ /* 0x000fe4000fffe0ff */
[----:B------:R-:W-:Y:S02]  /*7400*/  UIADD3.64 UR58, UPT, UPT, UR50, 0x4, URZ ;  /* 0x00000004323a7897 */ /* 0x000fe4000fffe0ff */
[----:B------:R1:W-:Y:S01]  /*7410*/  UTCHMMA tmem[UR76], gdesc[UR50], tmem[UR5], tmem[UR32], idesc[UR33], UPT ;  /* 0x00ff20324c0079ea */ /* 0x0003e2000b800005 */
[----:B------:R-:W-:Y:S01]  /*7420*/  UMOV UR26, 0x0 ;  /* 0x00000000001a7882 */ /* 0x000fe20000000000 */
[----:B------:R-:W-:Y:S01]  /*7430*/  UMOV UR27, 0x8040010 ;  /* 0x08040010001b7882 */ /* 0x000fe20000000000 */
[----:B------:R-:W-:-:S02]  /*7440*/  UIADD3 UR74, UPT, UPT, UR5, 0x40, URZ ;  /* 0x00000040054a7890 */ /* 0x000fc4000fffe0ff */
[----:B------:R2:W-:Y:S01]  /*7450*/  UTCHMMA tmem[UR75], gdesc[UR56], tmem[UR5], tmem[UR26], idesc[UR27], UPT ;  /* 0x00ff1a384b0079ea */ /* 0x0005e2000b800005 */
[----:B------:R-:W-:Y:S02]  /*7460*/  UIADD3.64 UR60, UPT, UPT, UR50, 0x7e, URZ ;  /* 0x0000007e323c7897 */ /* 0x000fe4000fffe0ff */
[----:B------:R-:W-:Y:S02]  /*7470*/  UIADD3 UR73, UPT, UPT, UR5, 0x48, URZ ;  /* 0x0000004805497890 */ /* 0x000fe4000fffe0ff */
[----:B0-----:R-:W-:Y:S02]  /*7480*/  UIADD3.64 UR34, UPT, UPT, UR50, 0x80, URZ ;  /* 0x0000008032227897 */ /* 0x001fe4000fffe0ff */
[----:B------:R-:W-:Y:S02]  /*7490*/  UIADD3 UR72, UPT, UPT, UR5, 0x50, URZ ;  /* 0x0000005005487890 */ /* 0x000fe4000fffe0ff */
[----:B-1----:R-:W-:Y:S02]  /*74a0*/  UIADD3.64 UR32, UPT, UPT, UR50, 0x82, URZ ;  /* 0x0000008232207897 */ /* 0x002fe4000fffe0ff */
[----:B------:R-:W-:-:S02]  /*74b0*/  UIADD3 UR71, UPT, UPT, UR5, 0x58, URZ ;  /* 0x0000005805477890 */ /* 0x000fc4000fffe0ff */
[----:B--2---:R-:W-:Y:S02]  /*74c0*/  UIADD3.64 UR26, UPT, UPT, UR50, 0x84, URZ ;  /* 0x00000084321a7897 */ /* 0x004fe4000fffe0ff */
[----:B------:R-:W-:Y:S02]  /*74d0*/  UIADD3 UR70, UPT, UPT, UR5, 0x10, URZ ;  /* 0x0000001005467890 */ /* 0x000fe4000fffe0ff */
[----:B------:R-:W-:Y:S02]  /*74e0*/  UIADD3 UR69, UPT, UPT, UR5, 0x60, URZ ;  /* 0x0000006005457890 */ /* 0x000fe4000fffe0ff */
[----:B------:R-:W-:Y:S02]  /*74f0*/  UIADD3 UR68, UPT, UPT, UR5, 0x10, URZ ;  /* 0x0000001005447890 */ /* 0x000fe4000fffe0ff */
[----:B------:R-:W-:Y:S01]  /*7500*/  UIADD3 UR67, UPT, UPT, UR5, 0x68, URZ ;  /* 0x0000006805437890 */ /* 0x000fe2000fffe0ff */
[----:B------:R-:W-:Y:S01]  /*7510*/  UMOV UR24, 0x0 ;  /* 0x0000000000187882 */ /* 0x000fe20000000000 */
[----:B------:R-:W-:Y:S01]  /*7520*/  UMOV UR25, 0x8040010 ;  /* 0x0804001000197882 */ /* 0x000fe20000000000 */
[----:B------:R-:W-:-:S02]  /*7530*/  UIADD3 UR66, UPT, UPT, UR5, 0x10, URZ ;  /* 0x0000001005427890 */ /* 0x000fc4000fffe0ff */
[----:B------:R0:W-:Y:S01]  /*7540*/  UTCHMMA tmem[UR13], gdesc[UR58], tmem[UR5], tmem[UR24], idesc[UR25], UPT ;  /* 0x00ff183a0d0079ea */ /* 0x0001e2000b800005 */
[----:B------:R-:W-:Y:S01]  /*7550*/  UIADD3 UR65, UPT, UPT, UR5, 0x70, URZ ;  /* 0x0000007005417890 */ /* 0x000fe2000fffe0ff */
[----:B------:R-:W-:Y:S01]  /*7560*/  UMOV UR22, 0x0 ;  /* 0x0000000000167882 */ /* 0x000fe20000000000 */
[----:B------:R-:W-:Y:S01]  /*7570*/  UMOV UR23, 0x8040010 ;  /* 0x0804001000177882 */ /* 0x000fe20000000000 */
[----:B------:R-:W-:Y:S02]  /*7580*/  UIADD3 UR64, UPT, UPT, UR5, 0x10, URZ ;  /* 0x0000001005407890 */ /* 0x000fe4000fffe0ff */
[----:B------:R1:W-:Y:S01]  /*7590*/  UTCHMMA tmem[UR74], gdesc[UR60], tmem[UR5], tmem[UR22], idesc[UR23], UPT ;  /* 0x00ff163c4a0079ea */ /* 0x0003e2000b800005 */
        /* <DEDUP_REMOVED lines=18> */
[----:B------:R-:W-:Y:S01]  /*76c0*/  UIADD3 UR14, UPT, UPT, UR5, 0x10, URZ ;  /* 0x00000010050e7890 */ /* 0x000fe2000fffe0ff */
[----:B------:R1:W-:Y:S01]  /*76d0*/  UTCHMMA tmem[UR69], gdesc[UR46], tmem[UR70], tmem[UR36], idesc[UR37], !UPT ;  /* 0x00ff242e450079ea */ /* 0x0003e2000f800046 */
[----:B------:R-:W-:Y:S01]  /*76e0*/  UIADD3 UR77, UPT, UPT, UR5, 0x98, URZ ;  /* 0x00000098054d7890 */ /* 0x000fe2000fffe0ff */
[----:B------:R-:W-:Y:S01]  /*76f0*/  UMOV UR44, 0x0 ;  /* 0x00000000002c7882 */ /* 0x000fe20000000000 */
[----:B------:R-:W-:Y:S01]  /*7700*/  UMOV UR45, 0x8040010 ;  /* 0x08040010002d7882 */ /* 0x000fe20000000000 */
[----:B------:R-:W-:Y:S01]  /*7710*/  UMOV UR40, 0x0 ;  /* 0x0000000000287882 */ /* 0x000fe20000000000 */
[----:B------:R-:W-:Y:S01]  /*7720*/  UMOV UR41, 0x8040010 ;  /* 0x0804001000297882 */ /* 0x000fe20000000000 */
[----:B------:R-:W-:Y:S01]  /*7730*/  UMOV UR38, 0x0 ;  /* 0x0000000000267882 */ /* 0x000fe20000000000 */
[----:B------:R-:W-:Y:S01]  /*7740*/  UMOV UR39, 0x8040010 ;  /* 0x0804001000277882 */ /* 0x000fe20000000000 */
[----:B------:R1:W-:Y:S01]  /*7750*/  UTCHMMA tmem[UR67], gdesc[UR50], tmem[UR68], tmem[UR44], idesc[UR45], UPT ;  /* 0x00ff2c32430079ea */ /* 0x0003e2000b800044 */
        /* <DEDUP_REMOVED lines=8> */
[----:B------:R-:W-:Y:S01]  /*77e0*/  UMOV UR10, UR7 ;  /* 0x00000007000a7c82 */ /* 0x000fe20008000000 */
[----:B------:R-:W-:Y:S01]  /*77f0*/  UMOV UR11, URZ ;  /* 0x000000ff000b7c82 */ /* 0x000fe20008000000 */
[----:B------:R1:W-:Y:S01]  /*7800*/  UTCHMMA tmem[UR19], gdesc[UR60], tmem[UR62], tmem[UR48], idesc[UR49], UPT ;  /* 0x00ff303c130079ea */ /* 0x0003e2000b80003e */
[----:B------:R1:W-:Y:S01]  /*7810*/  UTCHMMA tmem[UR17], gdesc[UR34], tmem[UR18], tmem[UR52], idesc[UR53], UPT ;  /* 0x00ff3422110079ea */ /* 0x0003e2000b800012 */
[----:B0-----:R-:W-:Y:S01]  /*7820*/  UMOV UR13, UR10 ;  /* 0x0000000a000d7c82 */ /* 0x001fe20008000000 */
[----:B------:R1:W-:Y:S01]  /*7830*/  UTCHMMA tmem[UR15], gdesc[UR32], tmem[UR16], tmem[UR54], idesc[UR55], UPT ;  /* 0x00ff36200f0079ea */ /* 0x0003e2000b800010 */
[----:B------:R1:W-:Y:S01]  /*7840*/  UTCHMMA tmem[UR77], gdesc[UR26], tmem[UR14], tmem[UR24], idesc[UR25], UPT ;  /* 0x00ff181a4d0079ea */ /* 0x0003e2000b80000e */
[----:B------:R1:W-:Y:S01]  /*7850*/  UTCBAR [UR13], URZ ;  /* 0x000000ff0d0073e9 */ /* 0x0003e200080000ff */
[----:B------:R-:W-:-:S02]  /*7860*/  R2UR.FILL UR11, R5 ;  /* 0x00000000050b72ca */ /* 0x000fc400004e0000 */
[----:B------:R-:W-:-:S15]  /*7870*/  R2UR.FILL UR10, R4 ;  /* 0x00000000040a72ca */ /* 0x000fde00004e0000 */
.L_x_7:
[----:B-1----:R-:W-:Y:S01]  /*7880*/  UMOV UR14, URZ ;  /* 0x000000ff000e7c82 */ /* 0x002fe20008000000 */
[----:B------:R-:W-:Y:S01]  /*7890*/  UMOV UR22, UR11 ;  /* 0x0000000b00167c82 */ /* 0x000fe20008000000 */
[----:B------:R-:W-:Y:S01]  /*78a0*/  UMOV UR23, UR12 ;  /* 0x0000000c00177c82 */ /* 0x000fe20008000000 */
[----:B------:R-:W-:Y:S02]  /*78b0*/  IMAD.SHL.U32 R105, R106, 0x80, RZ ;  /* 0x000000806a697824 */ /* 0x000fe400078e00ff */
[----:B------:R-:W-:Y:S01]  /*78c0*/  IMAD.MOV.U32 R109, RZ, RZ, RZ ;  /* 0x000000ffff6d7224 */ /* 0x000fe200078e00ff */
[----:B------:R-:W-:Y:S06]  /*78d0*/  @!P3 BRA `(.L_x_8) ;  /* 0x0000005c0048b947 */ /* 0x000fec0003800000 */
[----:B------:R-:W-:Y:S01]  /*78e0*/  SHF.R.S32.HI R108, RZ, 0x1f, R107 ;  /* 0x0000001fff6c7819 */ /* 0x000fe2000001146b */
[----:B------:R-:W-:Y:S01]  /*78f0*/  UIADD3.64 UR24, UPT, UPT, UR22, 0x2, URZ ;  /* 0x0000000216187897 */ /* 0x000fe2000fffe0ff */
[----:B------:R-:W-:Y:S01]  /*7900*/  SHF.R.S32.HI R106, RZ, 0x1f, R105 ;  /* 0x0000001fff6a7819 */ /* 0x000fe20000011469 */
[----:B------:R-:W-:Y:S01]  /*7910*/  UIADD3.64 UR26, UPT, UPT, UR22, 0x4, URZ ;  /* 0x00000004161a7897 */ /* 0x000fe2000fffe0ff */
[C---:B------:R-:W-:Y:S01]  /*7920*/  SHF.L.U64.HI R108, R107.reuse, 0x1, R108 ;  /* 0x000000016b6c7819 */ /* 0x040fe2000001026c */
[----:B------:R-:W-:Y:S01]  /*7930*/  IMAD.SHL.U32 R107, R107, 0x2, RZ ;  /* 0x000000026b6b7824 */ /* 0x000fe200078e00ff */
[C---:B------:R-:W-:Y:S01]  /*7940*/  SHF.L.U64.HI R106, R105.reuse, 0x1, R106 ;  /* 0x00000001696a7819 */ /* 0x040fe2000001026a */
[----:B------:R-:W-:Y:S01]  /*7950*/  IMAD.SHL.U32 R105, R105, 0x2, RZ ;  /* 0x0000000269697824 */ /* 0x000fe200078e00ff */
[----:B------:R-:W-:Y:S02]  /*7960*/  UIADD3.64 UR28, UPT, UPT, UR22, 0x7e, URZ ;  /* 0x0000007e161c7897 */ /* 0x000fe4000fffe0ff */
[----:B------:R-:W-:Y:S01]  /*7970*/  UIADD3.64 UR30, UPT, UPT, UR22, 0x80, URZ ;  /* 0x00000080161e7897 */ /* 0x000fe2000fffe0ff */
[----:B------:R-:W0:Y:S01]  /*7980*/  LDCU UR12, c[0x0][0x3a0] ;  /* 0x00007400ff0c77ac */ /* 0x000e220008000800 */
[----:B------:R-:W-:-:S02]  /*7990*/  UIADD3.64 UR32, UPT, UPT, UR22, 0x82, URZ ;  /* 0x0000008216207897 */ /* 0x000fc4000fffe0ff */
[----:B------:R-:W-:Y:S01]  /*79a0*/  UIADD3.64 UR34, UPT, UPT, UR22, 0x84, URZ ;  /* 0x0000008416227897 */ /* 0x000fe2000fffe0ff */
[----:B------:R-:W-:Y:S01]  /*79b0*/  UMOV UR13, 0x1 ;  /* 0x00000001000d7882 */ /* 0x000fe20000000000 */
[----:B------:R-:W-:Y:S01]  /*79c0*/  UMOV UR11, URZ ;  /* 0x000000ff000b7c82 */ /* 0x000fe20008000000 */
[----:B------:R-:W-:Y:S01]  /*79d0*/  UMOV UR36, UR10 ;  /* 0x0000000a00247c82 */ /* 0x000fe20008000000 */
[----:B------:R-:W-:-:S08]  /*79e0*/  UMOV UR37, 0x40004040 ;  /* 0x4000404000257882 */ /* 0x000fd00000000000 */
.L_x_11:
[----:B------:R-:W1:Y:S01]  /*79f0*/  LDC R149, c[0x0][0x3a0] ;  /* 0x0000e800ff957b82 */ /* 0x000e620000000800 */
[----:B------:R-:W-:Y:S01]  /*7a00*/  VIADD R109, R109, 0x1 ;  /* 0x000000016d6d7836 */ /* 0x000fe20000000000 */
[-C--:B------:R-:W-:Y:S01]  /*7a10*/  IADD3 R0, P3, PT, R0, R105.reuse, RZ ;  /* 0x0000006900007210 */ /* 0x080fe20007f7e0ff */
[----:B------:R2:W-:Y:S04]  /*7a20*/  STL [R1+0x290], R183 ;  /* 0x000290b701007387 */ /* 0x0005e80000100800 */
[----:B------:R-:W-:Y:S01]  /*7a30*/  IMAD.X R2, R2, 0x1, R106, P3 ;  /* 0x0000000102027824 */ /* 0x000fe200018e066a */
[----:B------:R-:W-:Y:S01]  /*7a40*/  IADD3 R87, P5, PT, R87, R105, RZ ;  /* 0x0000006957577210 */ /* 0x000fe20007fbe0ff */
[----:B-1----:R-:W-:Y:S01]  /*7a50*/  IMAD R149, R109, -0x80, R149 ;  /* 0xffffff806d957824 */ /* 0x002fe200078e0295 */
[----:B------:R-:W-:Y:S01]  /*7a60*/  PRMT R150, RZ, 0x7610, R150 ;  /* 0x00007610ff967816 */ /* 0x000fe20000000096 */
[----:B--2---:R-:W2:Y:S03]  /*7a70*/  LDL.LU R183, [R1+0x4] ;  /* 0x0000040001b77983 */ /* 0x004ea60000300800 */
[C---:B------:R-:W-:Y:S01]  /*7a80*/  ISETP.GT.AND P2, PT, R149.reuse, RZ, PT ;  /* 0x000000ff9500720c */ /* 0x040fe20003f44270 */
[----:B------:R-:W-:Y:S01]  /*7a90*/  IMAD.X R88, R88, 0x1, R106, P5 ;  /* 0x0000000158587824 */ /* 0x000fe200028e066a */
[C---:B------:R-:W-:Y:S01]  /*7aa0*/  ISETP.GT.AND P3, PT, R149.reuse, 0x1, PT ;  /* 0x000000019500780c */ /* 0x040fe20003f64270 */
[----:B------:R1:W-:Y:S01]  /*7ab0*/  STL [R1+0x28c], R184 ;  /* 0x00028cb801007387 */ /* 0x0003e20000100800 */
[----:B------:R-:W-:-:S02]  /*7ac0*/  ISETP.GT.AND P4, PT, R149, 0x2, PT ;  /* 0x000000029500780c */ /* 0x000fc40003f84270 */
[----:B------:R-:W-:Y:S02]  /*7ad0*/  IADD3 R89, P6, PT, R89, R105, RZ ;  /* 0x0000006959597210 */ /* 0x000fe40007fde0ff */
[----:B------:R-:W-:-:S05]  /*7ae0*/  PRMT R151, RZ, 0x7610, R151 ;  /* 0x00007610ff977816 */ /* 0x000fca0000000097 */
[----:B------:R-:W-:Y:S02]  /*7af0*/  @P2 IMAD.MOV.U32 R4, RZ, RZ, R0 ;  /* 0x000000ffff042224 */ /* 0x000fe400078e0000 */
[----:B------:R-:W-:Y:S01]  /*7b00*/  @P2 IMAD.MOV.U32 R5, RZ, RZ, R2 ;  /* 0x000000ffff052224 */ /* 0x000fe200078e0002 */
[----:B------:R-:W-:Y:S01]  /*7b10*/  IADD3 R91, P5, PT, R91, R105, RZ ;  /* 0x000000695b5b7210 */ /* 0x000fe20007fbe0ff */
[----:B-1----:R-:W3:Y:S04]  /*7b20*/  LDL.LU R184, [R1+0x1c] ;  /* 0x00001c0001b87983 */ /* 0x002ee80000300800 */
[----:B------:R1:W4:Y:S01]  /*7b30*/  @P2 LDG.E.U16 R150, desc[UR20][R4.64] ;  /* 0x0000001404962981 */ /* 0x000322000c1e1500 */
[----:B------:R-:W-:Y:S01]  /*7b40*/  ISETP.GT.AND P2, PT, R149, 0x3, PT ;  /* 0x000000039500780c */ /* 0x000fe20003f44270 */
[----:B------:R-:W-:Y:S01]  /*7b50*/  IMAD.X R90, R90, 0x1, R106, P6 ;  /* 0x000000015a5a7824 */ /* 0x000fe200030e066a */
[----:B------:R-:W-:Y:S01]  /*7b60*/  PRMT R148, RZ, 0x7610, R148 ;  /* 0x00007610ff947816 */ /* 0x000fe20000000094 */
[----:B------:R-:W-:Y:S01]  /*7b70*/  IMAD.X R92, R92, 0x1, R106, P5 ;  /* 0x000000015c5c7824 */ /* 0x000fe200028e066a */
[----:B------:R-:W-:Y:S01]  /*7b80*/  PRMT R147, RZ, 0x7610, R147 ;  /* 0x00007610ff937816 */ /* 0x000fe20000000093 */
[----:B------:R0:W-:Y:S01]  /*7b90*/  STL [R1+0x288], R186 ;  /* 0x000288ba01007387 */ /* 0x0001e20000100800 */
[----:B-1----:R-:W-:-:S02]  /*7ba0*/  @P3 IMAD.MOV.U32 R4, RZ, RZ, R87 ;  /* 0x000000ffff043224 */ /* 0x002fc400078e0057 */
[----:B------:R-:W-:Y:S01]  /*7bb0*/  @P3 IMAD.MOV.U32 R5, RZ, RZ, R88 ;  /* 0x000000ffff053224 */ /* 0x000fe200078e0058 */
[-C--:B------:R-:W-:Y:S02]  /*7bc0*/  IADD3 R79, P5, PT, R79, R105.reuse, RZ ;  /* 0x000000694f4f7210 */ /* 0x080fe40007fbe0ff */
[----:B------:R-:W-:Y:S01]  /*7bd0*/  IADD3 R81, P6, PT, R81, R105, RZ ;  /* 0x0000006951517210 */ /* 0x000fe20007fde0ff */
[----:B0-----:R-:W2:Y:S04]  /*7be0*/  LDL.LU R186, [R1+0x14] ;  /* 0x0000140001ba7983 */ /* 0x001ea80000300800 */
[----:B------:R0:W4:Y:S01]  /*7bf0*/  @P3 LDG.E.U16 R151, desc[UR20][R4.64] ;  /* 0x0000001404973981 */ /* 0x000122000c1e1500 */
[----:B------:R-:W-:Y:S01]  /*7c00*/  ISETP.GT.AND P3, PT, R149, 0x4, PT ;  /* 0x000000049500780c */ /* 0x000fe20003f64270 */
[----:B------:R-:W-:Y:S01]  /*7c10*/  IMAD.X R80, R80, 0x1, R106, P5 ;  /* 0x0000000150507824 */ /* 0x000fe200028e066a */
[----:B------:R-:W-:Y:S01]  /*7c20*/  PRMT R146, RZ, 0x7610, R146 ;  /* 0x00007610ff927816 */ /* 0x000fe20000000092 */
[----:B------:R-:W-:Y:S01]  /*7c30*/  IMAD.X R82, R82, 0x1, R106, P6 ;  /* 0x0000000152527824 */ /* 0x000fe200030e066a */
[----:B------:R-:W-:Y:S01]  /*7c40*/  PRMT R6, RZ, 0x7610, R6 ;  /* 0x00007610ff067816 */ /* 0x000fe20000000006 */
[----:B------:R1:W-:Y:S01]  /*7c50*/  STL [R1+0x284], R187 ;  /* 0x000284bb01007387 */ /* 0x0003e20000100800 */
[----:B0-----:R-:W-:-:S02]  /*7c60*/  @P4 IMAD.MOV.U32 R4, RZ, RZ, R89 ;  /* 0x000000ffff044224 */ /* 0x001fc400078e0059 */
[----:B------:R-:W-:Y:S01]  /*7c70*/  @P4 IMAD.MOV.U32 R5, RZ, RZ, R90 ;  /* 0x000000ffff054224 */ /* 0x000fe200078e005a */
[-C--:B------:R-:W-:Y:S02]  /*7c80*/  IADD3 R97, P5, PT, R97, R105.reuse, RZ ;  /* 0x0000006961617210 */ /* 0x080fe40007fbe0ff */
[----:B------:R-:W-:Y:S01]  /*7c90*/  PRMT R7, RZ, 0x7610, R7 ;  /* 0x00007610ff077816 */ /* 0x000fe20000000007 */
[----:B-1----:R-:W2:Y:S04]  /*7ca0*/  LDL.LU R187, [R1+0x10] ;  /* 0x0000100001bb7983 */ /* 0x002ea80000300800 */
[----:B------:R0:W5:Y:S01]  /*7cb0*/  @P4 LDG.E.U16 R148, desc[UR20][R4.64] ;  /* 0x0000001404944981 */ /* 0x000162000c1e1500 */
[----:B------:R-:W-:Y:S01]  /*7cc0*/  ISETP.GT.AND P4, PT, R149, 0x5, PT ;  /* 0x000000059500780c */ /* 0x000fe20003f84270 */
[----:B------:R-:W-:Y:S01]  /*7cd0*/  IMAD.X R98, R98, 0x1, R106, P5 ;  /* 0x0000000162627824 */ /* 0x000fe200028e066a */
[----:B------:R-:W-:Y:S01]  /*7ce0*/  IADD3 R71, P6, PT, R71, R105, RZ ;  /* 0x0000006947477210 */ /* 0x000fe20007fde0ff */
[----:B------:R1:W-:Y:S01]  /*7cf0*/  STL [R1+0x280], R189 ;  /* 0x000280bd01007387 */ /* 0x0003e20000100800 */
[----:B0-----:R-:W-:-:S02]  /*7d00*/  @P2 IMAD.MOV.U32 R4, RZ, RZ, R91 ;  /* 0x000000ffff042224 */ /* 0x001fc400078e005b */
[----:B------:R-:W-:Y:S01]  /*7d10*/  @P2 IMAD.MOV.U32 R5, RZ, RZ, R92 ;  /* 0x000000ffff052224 */ /* 0x000fe200078e005c */
[----:B------:R-:W-:Y:S02]  /*7d20*/  IADD3 R99, P5, PT, R99, R105, RZ ;  /* 0x0000006963637210 */ /* 0x000fe40007fbe0ff */
[----:B------:R-:W-:Y:S01]  /*7d30*/  PRMT R145, RZ, 0x7610, R145 ;  /* 0x00007610ff917816 */ /* 0x000fe20000000091 */
[----:B------:R-:W-:Y:S01]  /*7d40*/  IMAD.X R72, R72, 0x1, R106, P6 ;  /* 0x0000000148487824 */ /* 0x000fe200030e066a */
[----:B------:R0:W5:Y:S01]  /*7d50*/  @P2 LDG.E.U16 R147, desc[UR20][R4.64] ;  /* 0x0000001404932981 */ /* 0x000162000c1e1500 */
[----:B------:R-:W-:Y:S02]  /*7d60*/  ISETP.GT.AND P2, PT, R149, 0x6, PT ;  /* 0x000000069500780c */ /* 0x000fe40003f44270 */
[----:B------:R-:W-:Y:S01]  /*7d70*/  PRMT R8, RZ, 0x7610, R8 ;  /* 0x00007610ff087816 */ /* 0x000fe20000000008 */
[----:B-1----:R-:W2:Y:S01]  /*7d80*/  LDL.LU R189, [R1] ;  /* 0x0000000001bd7983 */ /* 0x002ea20000300800 */
[----:B------:R-:W-:-:S02]  /*7d90*/  IMAD.X R100, R100, 0x1, R106, P5 ;  /* 0x0000000164647824 */ /* 0x000fc400028e066a */
[----:B0-----:R-:W-:Y:S02]  /*7da0*/  @P3 IMAD.MOV.U32 R4, RZ, RZ, R79 ;  /* 0x000000ffff043224 */ /* 0x001fe400078e004f */
[----:B------:R-:W-:Y:S01]  /*7db0*/  @P3 IMAD.MOV.U32 R5, RZ, RZ, R80 ;  /* 0x000000ffff053224 */ /* 0x000fe200078e0050 */
[----:B------:R-:W-:Y:S01]  /*7dc0*/  PRMT R144, RZ, 0x7610, R144 ;  /* 0x00007610ff907816 */ /* 0x000fe20000000090 */
[----:B------:R-:W-:Y:S04]  /*7dd0*/  STL [R1+0x27c], R108 ;  /* 0x00027c6c01007387 */ /* 0x000fe80000100800 */
[----:B------:R0:W5:Y:S01]  /*7de0*/  @P3 LDG.E.U16 R146, desc[UR20][R4.64] ;  /* 0x0000001404923981 */ /* 0x000162000c1e1500 */
[----:B------:R-:W-:Y:S02]  /*7df0*/  ISETP.GT.AND P3, PT, R149, 0x7, PT ;  /* 0x000000079500780c */ /* 0x000fe40003f64270 */
[----:B------:R-:W-:Y:S01]  /*7e00*/  IADD3 R73, P5, PT, R73, R105, RZ ;  /* 0x0000006949497210 */ /* 0x000fe20007fbe0ff */
[----:B------:R1:W-:Y:S01]  /*7e10*/  STL [R1+0x278], R107 ;  /* 0x0002786b01007387 */ /* 0x0003e20000100800 */
[----:B0-----:R-:W-:-:S02]  /*7e20*/  @P4 IMAD.MOV.U32 R4, RZ, RZ, R81 ;  /* 0x000000ffff044224 */ /* 0x001fc400078e0051 */
[----:B------:R-:W-:Y:S02]  /*7e30*/  @P4 IMAD.MOV.U32 R5, RZ, RZ, R82 ;  /* 0x000000ffff054224 */ /* 0x000fe400078e0052 */
[----:B------:R-:W-:Y:S01]  /*7e40*/  IMAD.X R74, R74, 0x1, R106, P5 ;  /* 0x000000014a4a7824 */ /* 0x000fe200028e066a */
[----:B------:R-:W-:Y:S01]  /*7e50*/  IADD3 R85, P6, PT, R85, R105, RZ ;  /* 0x0000006955557210 */ /* 0x000fe20007fde0ff */
[----:B-1----:R-:W2:Y:S04]  /*7e60*/  LDL.LU R107, [R1+0xc] ;  /* 0x00000c00016b7983 */ /* 0x002ea80000300800 */
[----:B------:R0:W5:Y:S01]  /*7e70*/  @P4 LDG.E.U16 R6, desc[UR20][R4.64] ;  /* 0x0000001404064981 */ /* 0x000162000c1e1500 */
[----:B------:R-:W-:Y:S01]  /*7e80*/  ISETP.GT.AND P4, PT, R149, 0x8, PT ;  /* 0x000000089500780c */ /* 0x000fe20003f84270 */
[----:B0-----:R-:W-:-:S02]  /*7e90*/  @P2 IMAD.MOV.U32 R4, RZ, RZ, R97 ;  /* 0x000000ffff042224 */ /* 0x001fc400078e0061 */
[----:B------:R-:W-:-:S05]  /*7ea0*/  @P2 IMAD.MOV.U32 R5, RZ, RZ, R98 ;  /* 0x000000ffff052224 */ /* 0x000fca00078e0062 */
[----:B------:R0:W5:Y:S01]  /*7eb0*/  @P2 LDG.E.U16 R7, desc[UR20][R4.64] ;  /* 0x0000001404072981 */ /* 0x000162000c1e1500 */
[----:B------:R-:W-:Y:S01]  /*7ec0*/  ISETP.GT.AND P2, PT, R149, 0x9, PT ;  /* 0x000000099500780c */ /* 0x000fe20003f44270 */
[----:B0-----:R-:W-:Y:S02]  /*7ed0*/  @P3 IMAD.MOV.U32 R4, RZ, RZ, R99 ;  /* 0x000000ffff043224 */ /* 0x001fe400078e0063 */
[----:B------:R-:W-:-:S05]  /*7ee0*/  @P3 IMAD.MOV.U32 R5, RZ, RZ, R100 ;  /* 0x000000ffff053224 */ /* 0x000fca00078e0064 */
[----:B------:R0:W5:Y:S01]  /*7ef0*/  @P3 LDG.E.U16 R145, desc[UR20][R4.64] ;  /* 0x0000001404913981 */ /* 0x000162000c1e1500 */
[----:B------:R-:W-:Y:S02]  /*7f00*/  ISETP.GT.AND P3, PT, R149, 0xa, PT ;  /* 0x0000000a9500780c */ /* 0x000fe40003f64270 */
[----:B------:R-:W-:Y:S01]  /*7f10*/  IADD3 R83, P5, PT, R83, R105, RZ ;  /* 0x0000006953537210 */ /* 0x000fe20007fbe0ff */
[----:B0-----:R-:W-:Y:S02]  /*7f20*/  @P4 IMAD.MOV.U32 R4, RZ, RZ, R71 ;  /* 0x000000ffff044224 */ /* 0x001fe400078e0047 */
[----:B------:R-:W-:Y:S02]  /*7f30*/  @P4 IMAD.MOV.U32 R5, RZ, RZ, R72 ;  /* 0x000000ffff054224 */ /* 0x000fe400078e0048 */
[----:B------:R-:W-:-:S03]  /*7f40*/  IMAD.X R84, R84, 0x1, R106, P5 ;  /* 0x0000000154547824 */ /* 0x000fc600028e066a */
[----:B------:R0:W5:Y:S01]  /*7f50*/  @P4 LDG.E.U16 R8, desc[UR20][R4.64] ;  /* 0x0000001404084981 */ /* 0x000162000c1e1500 */
[----:B------:R-:W-:Y:S02]  /*7f60*/  ISETP.GT.AND P4, PT, R149, 0xb, PT ;  /* 0x0000000b9500780c */ /* 0x000fe40003f84270 */
[----:B------:R-:W-:Y:S01]  /*7f70*/  PRMT R9, RZ, 0x7610, R9 ;  /* 0x00007610ff097816 */ /* 0x000fe20000000009 */
[----:B0-----:R-:W-:Y:S02]  /*7f80*/  @P2 IMAD.MOV.U32 R4, RZ, RZ, R73 ;  /* 0x000000ffff042224 */ /* 0x001fe400078e0049 */
[----:B------:R-:W-:-:S05]  /*7f90*/  @P2 IMAD.MOV.U32 R5, RZ, RZ, R74 ;  /* 0x000000ffff052224 */ /* 0x000fca00078e004a */
[----:B------:R0:W5:Y:S01]  /*7fa0*/  @P2 LDG.E.U16 R144, desc[UR20][R4.64] ;  /* 0x0000001404902981 */ /* 0x000162000c1e1500 */
[----:B------:R-:W-:Y:S01]  /*7fb0*/  ISETP.GT.AND P2, PT, R149, 0xc, PT ;  /* 0x0000000c9500780c */ /* 0x000fe20003f44270 */
[----:B------:R-:W-:Y:S01]  /*7fc0*/  IMAD.X R86, R86, 0x1, R106, P6 ;  /* 0x0000000156567824 */ /* 0x000fe200030e066a */
[----:B------:R-:W-:Y:S01]  /*7fd0*/  IADD3 R93, P5, PT, R93, R105, RZ ;  /* 0x000000695d5d7210 */ /* 0x000fe20007fbe0ff */
[----:B0-----:R-:W-:Y:S02]  /*7fe0*/  @P3 IMAD.MOV.U32 R4, RZ, RZ, R83 ;  /* 0x000000ffff043224 */ /* 0x001fe400078e0053 */
[----:B------:R-:W-:Y:S01]  /*7ff0*/  @P3 IMAD.MOV.U32 R5, RZ, RZ, R84 ;  /* 0x000000ffff053224 */ /* 0x000fe200078e0054 */
[----:B------:R-:W-:-:S04]  /*8000*/  PRMT R143, RZ, 0x7610, R143 ;  /* 0x00007610ff8f7816 */ /* 0x000fc8000000008f */
[----:B------:R0:W5:Y:S01]  /*8010*/  @P3 LDG.E.U16 R9, desc[UR20][R4.64] ;  /* 0x0000001404093981 */ /* 0x000162000c1e1500 */
[----:B------:R-:W-:Y:S01]  /*8020*/  ISETP.GT.AND P3, PT, R149, 0xd, PT ;  /* 0x0000000d9500780c */ /* 0x000fe20003f64270 */
[----:B------:R-:W-:Y:S01]  /*8030*/  IMAD.X R94, R94, 0x1, R106, P5 ;  /* 0x000000015e5e7824 */ /* 0x000fe200028e066a */
[----:B------:R-:W-:Y:S02]  /*8040*/  IADD3 R95, P5, PT, R95, R105, RZ ;  /* 0x000000695f5f7210 */ /* 0x000fe40007fbe0ff */
[----:B------:R-:W-:Y:S01]  /*8050*/  PRMT R10, RZ, 0x7610, R10 ;  /* 0x00007610ff0a7816 */ /* 0x000fe2000000000a */
[----:B0-----:R-:W-:Y:S02]  /*8060*/  @P4 IMAD.MOV.U32 R4, RZ, RZ, R85 ;  /* 0x000000ffff044224 */ /* 0x001fe400078e0055 */
[----:B------:R-:W-:Y:S02]  /*8070*/  @P4 IMAD.MOV.U32 R5, RZ, RZ, R86 ;  /* 0x000000ffff054224 */ /* 0x000fe400078e0056 */
[----:B------:R-:W-:-:S03]  /*8080*/  IMAD.X R96, R96, 0x1, R106, P5 ;  /* 0x0000000160607824 */ /* 0x000fc600028e066a */
[----:B------:R0:W5:Y:S01]  /*8090*/  @P4 LDG.E.U16 R143, desc[UR20][R4.64] ;  /* 0x00000014048f4981 */ /* 0x000162000c1e1500 */
[----:B------:R-:W-:Y:S02]  /*80a0*/  ISETP.GT.AND P4, PT, R149, 0xe, PT ;  /* 0x0000000e9500780c */ /* 0x000fe40003f84270 */
[----:B------:R-:W-:Y:S02]  /*80b0*/  IADD3 R101, P6, PT, R101, R105, RZ ;  /* 0x0000006965657210 */ /* 0x000fe40007fde0ff */
        /* <DEDUP_REMOVED lines=293> */
[-C--:B------:R-:W-:Y:S02]  /*9310*/  IADD3 R250, P6, PT, R250, R105.reuse, RZ ;  /* 0x00000069fafa7210 */ /* 0x080fe40007fde0ff */
[----:B------:R-:W-:Y:S01]  /*9320*/  PRMT R121, RZ, 0x7610, R121 ;  /* 0x00007610ff797816 */ /* 0x000fe20000000079 */
[----:B0-----:R-:W-:Y:S02]  /*9330*/  @P2 IMAD.MOV.U32 R4, RZ, RZ, R246 ;  /* 0x000000ffff042224 */ /* 0x001fe400078e00f6 */
[----:B------:R-:W-:Y:S01]  /*9340*/  @P2 IMAD.MOV.U32 R5, RZ, RZ, R245 ;  /* 0x000000ffff052224 */ /* 0x000fe200078e00f5 */
[----:B------:R-:W-:-:S04]  /*9350*/  IADD3 R252, P5, PT, R252, R105, RZ ;  /* 0x00000069fcfc7210 */ /* 0x000fc80007fbe0ff */
[----:B------:R0:W5:Y:S01]  /*9360*/  @P2 LDG.E.U16 R31, desc[UR20][R4.64] ;  /* 0x00000014041f2981 */ /* 0x000162000c1e1500 */
[----:B------:R-:W-:Y:S01]  /*9370*/  ISETP.GT.AND P2, PT, R149, 0x39, PT ;  /* 0x000000399500780c */ /* 0x000fe20003f44270 */
[----:B------:R-:W-:Y:S01]  /*9380*/  IMAD.X R249, R249, 0x1, R106, P6 ;  /* 0x00000001f9f97824 */ /* 0x000fe200030e066a */
[----:B------:R-:W-:Y:S01]  /*9390*/  PRMT R32, RZ, 0x7610, R32 ;  /* 0x00007610ff207816 */ /* 0x000fe20000000020 */
[----:B0-----:R-:W-:Y:S02]  /*93a0*/  @P3 IMAD.MOV.U32 R4, RZ, RZ, R248 ;  /* 0x000000ffff043224 */ /* 0x001fe400078e00f8 */
[----:B------:R-:W-:Y:S02]  /*93b0*/  @P3 IMAD.MOV.U32 R5, RZ, RZ, R247 ;  /* 0x000000ffff053224 */ /* 0x000fe400078e00f7 */
[----:B------:R-:W-:-:S03]  /*93c0*/  IMAD.X R251, R251, 0x1, R106, P5 ;  /* 0x00000001fbfb7824 */ /* 0x000fc600028e066a */
[----:B------:R0:W5:Y:S01]  /*93d0*/  @P3 LDG.E.U16 R121, desc[UR20][R4.64] ;  /* 0x0000001404793981 */ /* 0x000162000c1e1500 */
[----:B------:R-:W-:Y:S02]  /*93e0*/  ISETP.GT.AND P3, PT, R149, 0x3a, PT ;  /* 0x0000003a9500780c */ /* 0x000fe40003f64270 */
[----:B--2---:R-:W-:Y:S02]  /*93f0*/  IADD3 R183, P5, PT, R183, R105, RZ ;  /* 0x00000069b7b77210 */ /* 0x004fe40007fbe0ff */
[----:B------:R-:W-:Y:S01]  /*9400*/  PRMT R120, RZ, 0x7610, R120 ;  /* 0x00007610ff787816 */ /* 0x000fe20000000078 */
[----:B0-----:R-:W-:Y:S02]  /*9410*/  @P4 IMAD.MOV.U32 R4, RZ, RZ, R250 ;  /* 0x000000ffff044224 */ /* 0x001fe400078e00fa */
[----:B------:R-:W-:Y:S02]  /*9420*/  @P4 IMAD.MOV.U32 R5, RZ, RZ, R249 ;  /* 0x000000ffff054224 */ /* 0x000fe400078e00f9 */
[----:B------:R-:W-:-:S03]  /*9430*/  IMAD.X R189, R189, 0x1, R106, P5 ;  /* 0x00000001bdbd7824 */ /* 0x000fc600028e066a */
[----:B------:R0:W5:Y:S01]  /*9440*/  @P4 LDG.E.U16 R32, desc[UR20][R4.64] ;  /* 0x0000001404204981 */ /* 0x000162000c1e1500 */
[-C--:B------:R-:W-:Y:S02]  /*9450*/  IADD3 R107, P6, PT, R107, R105.reuse, RZ ;  /* 0x000000696b6b7210 */ /* 0x080fe40007fde0ff */
[----:B------:R-:W-:Y:S01]  /*9460*/  PRMT R33, RZ, 0x7610, R33 ;  /* 0x00007610ff217816 */ /* 0x000fe20000000021 */
[----:B------:R-:W-:Y:S01]  /*9470*/  STL [R1+0x4], R183 ;  /* 0x000004b701007387 */ /* 0x000fe20000100800 */
[----:B------:R-:W-:Y:S01]  /*9480*/  IADD3 R186, P5, PT, R186, R105, RZ ;  /* 0x00000069baba7210 */ /* 0x000fe20007fbe0ff */
[----:B0-----:R-:W-:Y:S02]  /*9490*/  @P2 IMAD.MOV.U32 R4, RZ, RZ, R252 ;  /* 0x000000ffff042224 */ /* 0x001fe400078e00fc */
[----:B------:R-:W-:Y:S01]  /*94a0*/  @P2 IMAD.MOV.U32 R5, RZ, RZ, R251 ;  /* 0x000000ffff052224 */ /* 0x000fe200078e00fb */
[----:B------:R0:W-:Y:S04]  /*94b0*/  STL [R1], R189 ;  /* 0x000000bd01007387 */ /* 0x0001e80000100800 */
[----:B------:R1:W5:Y:S04]  /*94c0*/  @P2 LDG.E.U16 R120, desc[UR20][R4.64] ;  /* 0x0000001404782981 */ /* 0x000368000c1e1500 */
[----:B------:R-:W2:Y:S04]  /*94d0*/  LDL.LU R108, [R1+0x18] ;  /* 0x00001800016c7983 */ /* 0x000ea80000300800 */
[----:B------:R-:W-:Y:S01]  /*94e0*/  STL [R1+0xc], R107 ;  /* 0x00000c6b01007387 */ /* 0x000fe20000100800 */
[----:B-1----:R-:W-:-:S02]  /*94f0*/  @P3 IMAD.MOV.U32 R4, RZ, RZ, R183 ;  /* 0x000000ffff043224 */ /* 0x002fc400078e00b7 */
[----:B------:R-:W-:Y:S02]  /*9500*/  @P3 IMAD.MOV.U32 R5, RZ, RZ, R189 ;  /* 0x000000ffff053224 */ /* 0x000fe400078e00bd */
[----:B0-----:R-:W4:Y:S04]  /*9510*/  LDL.LU R189, [R1+0x24] ;  /* 0x0000240001bd7983 */ /* 0x001f280000300800 */
[----:B------:R-:W-:Y:S04]  /*9520*/  STL [R1+0x14], R186 ;  /* 0x000014ba01007387 */ /* 0x000fe80000100800 */
[----:B------:R-:W4:Y:S04]  /*9530*/  LDL.LU R183, [R1+0x2c] ;  /* 0x00002c0001b77983 */ /* 0x000f280000300800 */
[----:B------:R0:W5:Y:S04]  /*9540*/  @P3 LDG.E.U16 R33, desc[UR20][R4.64] ;  /* 0x0000001404213981 */ /* 0x000168000c1e1500 */
[----:B------:R-:W4:Y:S01]  /*9550*/  LDL.LU R5, [R1+0x8] ;  /* 0x0000080001057983 */ /* 0x000f220000300800 */
[----:B------:R-:W-:-:S02]  /*9560*/  ISETP.GT.AND P4, PT, R149, 0x3b, PT ;  /* 0x0000003b9500780c */ /* 0x000fc40003f84270 */
[C---:B------:R-:W-:Y:S02]  /*9570*/  ISETP.GT.AND P2, PT, R149.reuse, 0x3c, PT ;  /* 0x0000003c9500780c */ /* 0x040fe40003f44270 */
[----:B------:R-:W-:Y:S02]  /*9580*/  PRMT R119, RZ, 0x7610, R119 ;  /* 0x00007610ff777816 */ /* 0x000fe40000000077 */
[----:B------:R-:W-:Y:S01]  /*9590*/  ISETP.GT.AND P3, PT, R149, 0x3d, PT ;  /* 0x0000003d9500780c */ /* 0x000fe20003f64270 */
[----:B------:R-:W-:Y:S01]  /*95a0*/  IMAD.X R187, R187, 0x1, R106, P5 ;  /* 0x00000001bbbb7824 */ /* 0x000fe200028e066a */
[----:B---3--:R-:W-:-:S05]  /*95b0*/  IADD3 R184, P5, PT, R184, R105, RZ ;  /* 0x00000069b8b87210 */ /* 0x008fca0007fbe0ff */
[----:B0-----:R-:W-:Y:S01]  /*95c0*/  @P4 IMAD.MOV.U32 R4, RZ, RZ, R107 ;  /* 0x000000ffff044224 */ /* 0x001fe200078e006b */
[----:B------:R-:W-:Y:S02]  /*95d0*/  PRMT R34, RZ, 0x7610, R34 ;  /* 0x00007610ff227816 */ /* 0x000fe40000000022 */
[----:B------:R-:W-:Y:S01]  /*95e0*/  PRMT R118, RZ, 0x7610, R118 ;  /* 0x00007610ff767816 */ /* 0x000fe20000000076 */
[--C-:B--2---:R-:W-:Y:S01]  /*95f0*/  IMAD.X R108, R108, 0x1, R106.reuse, P5 ;  /* 0x000000016c6c7824 */ /* 0x104fe200028e066a */
[-C--:B----4-:R-:W-:Y:S01]  /*9600*/  IADD3 R183, P5, PT, R183, R105.reuse, RZ ;  /* 0x00000069b7b77210 */ /* 0x090fe20007fbe0ff */
[----:B------:R-:W-:Y:S01]  /*9610*/  IMAD.X R5, R5, 0x1, R106, P6 ;  /* 0x0000000105057824 */ /* 0x000fe200030e066a */
[----:B------:R-:W-:-:S04]  /*9620*/  IADD3 R189, P6, PT, R189, R105, RZ ;  /* 0x00000069bdbd7210 */ /* 0x000fc80007fde0ff */
[----:B------:R0:W-:Y:S04]  /*9630*/  STL [R1+0x8], R5 ;  /* 0x0000080501007387 */ /* 0x0001e80000100800 */
[----:B------:R1:W5:Y:S04]  /*9640*/  @P4 LDG.E.U16 R119, desc[UR20][R4.64] ;  /* 0x0000001404774981 */ /* 0x000368000c1e1500 */
[----:B------:R-:W-:Y:S01]  /*9650*/  STL [R1+0x10], R187 ;  /* 0x000010bb01007387 */ /* 0x000fe20000100800 */
[----:B-1----:R-:W-:Y:S02]  /*9660*/  @P2 IMAD.MOV.U32 R4, RZ, RZ, R186 ;  /* 0x000000ffff042224 */ /* 0x002fe400078e00ba */
[----:B0-----:R-:W-:Y:S01]  /*9670*/  @P2 IMAD.MOV.U32 R5, RZ, RZ, R187 ;  /* 0x000000ffff052224 */ /* 0x001fe200078e00bb */
[----:B------:R-:W2:Y:S04]  /*9680*/  LDL.LU R186, [R1+0x28] ;  /* 0x0000280001ba7983 */ /* 0x000ea80000300800 */
[----:B------:R-:W3:Y:S04]  /*9690*/  LDL.LU R107, [R1+0x34] ;  /* 0x00003400016b7983 */ /* 0x000ee80000300800 */
[----:B------:R0:W-:Y:S04]  /*96a0*/  STL [R1+0x1c], R184 ;  /* 0x00001cb801007387 */ /* 0x0001e80000100800 */
[----:B------:R1:W5:Y:S04]  /*96b0*/  @P2 LDG.E.U16 R34, desc[UR20][R4.64] ;  /* 0x0000001404222981 */ /* 0x000368000c1e1500 */
[----:B------:R4:W-:Y:S01]  /*96c0*/  STL [R1+0x18], R108 ;  /* 0x0000186c01007387 */ /* 0x0009e20000100800 */
[----:B-1----:R-:W-:-:S02]  /*96d0*/  @P3 IMAD.MOV.U32 R4, RZ, RZ, R184 ;  /* 0x000000ffff043224 */ /* 0x002fc400078e00b8 */
[----:B------:R-:W-:Y:S01]  /*96e0*/  @P3 IMAD.MOV.U32 R5, RZ, RZ, R108 ;  /* 0x000000ffff053224 */ /* 0x000fe200078e006c */
[----:B0-----:R-:W3:Y:S04]  /*96f0*/  LDL.LU R184, [R1+0x30] ;  /* 0x0000300001b87983 */ /* 0x001ee80000300800 */
[----:B------:R-:W-:Y:S04]  /*9700*/  STL [R1+0x24], R189 ;  /* 0x000024bd01007387 */ /* 0x000fe80000100800 */
[----:B------:R-:W3:Y:S04]  /*9710*/  LDL.LU R187, [R1+0x3c] ;  /* 0x00003c0001bb7983 */ /* 0x000ee80000300800 */
[----:B------:R-:W-:Y:S04]  /*9720*/  STL [R1+0x2c], R183 ;  /* 0x00002cb701007387 */ /* 0x000fe80000100800 */
[----:B----4-:R-:W4:Y:S04]  /*9730*/  LDL.LU R108, [R1+0x44] ;  /* 0x00004400016c7983 */ /* 0x010f280000300800 */
[----:B------:R0:W5:Y:S04]  /*9740*/  @P3 LDG.E.U16 R118, desc[UR20][R4.64] ;  /* 0x0000001404763981 */ /* 0x000168000c1e1500 */
[----:B------:R-:W4:Y:S01]  /*9750*/  LDL.LU R5, [R1+0x20] ;  /* 0x0000200001057983 */ /* 0x000f220000300800 */
[----:B------:R-:W-:-:S02]  /*9760*/  ISETP.GT.AND P4, PT, R149, 0x3e, PT ;  /* 0x0000003e9500780c */ /* 0x000fc40003f84270 */
[C---:B------:R-:W-:Y:S02]  /*9770*/  ISETP.GT.AND P2, PT, R149.reuse, 0x3f, PT ;  /* 0x0000003f9500780c */ /* 0x040fe40003f44270 */
[----:B------:R-:W-:Y:S02]  /*9780*/  PRMT R35, RZ, 0x7610, R35 ;  /* 0x00007610ff237816 */ /* 0x000fe40000000023 */
[----:B------:R-:W-:Y:S02]  /*9790*/  ISETP.GT.AND P3, PT, R149, 0x40, PT ;  /* 0x000000409500780c */ /* 0x000fe40003f64270 */
[----:B------:R-:W-:-:S05]  /*97a0*/  PRMT R117, RZ, 0x7610, R117 ;  /* 0x00007610ff757816 */ /* 0x000fca0000000075 */
[----:B0-----:R-:W-:Y:S01]  /*97b0*/  @P4 IMAD.MOV.U32 R4, RZ, RZ, R189 ;  /* 0x000000ffff044224 */ /* 0x001fe200078e00bd */
[----:B------:R-:W-:Y:S01]  /*97c0*/  PRMT R36, RZ, 0x7610, R36 ;  /* 0x00007610ff247816 */ /* 0x000fe20000000024 */
[----:B--2---:R-:W-:Y:S01]  /*97d0*/  IMAD.X R186, R186, 0x1, R106, P5 ;  /* 0x00000001baba7824 */ /* 0x004fe200028e066a */
[----:B---3--:R-:W-:-:S05]  /*97e0*/  IADD3 R107, P5, PT, R107, R105, RZ ;  /* 0x000000696b6b7210 */ /* 0x008fca0007fbe0ff */
[--C-:B------:R-:W-:Y:S01]  /*97f0*/  IMAD.X R184, R184, 0x1, R106.reuse, P5 ;  /* 0x00000001b8b87824 */ /* 0x100fe200028e066a */
[-C--:B----4-:R-:W-:Y:S01]  /*9800*/  IADD3 R108, P5, PT, R108, R105.reuse, RZ ;  /* 0x000000696c6c7210 */ /* 0x090fe20007fbe0ff */
[----:B------:R-:W-:Y:S01]  /*9810*/  IMAD.X R5, R5, 0x1, R106, P6 ;  /* 0x0000000105057824 */ /* 0x000fe200030e066a */
[----:B------:R-:W-:-:S04]  /*9820*/  IADD3 R187, P6, PT, R187, R105, RZ ;  /* 0x00000069bbbb7210 */ /* 0x000fc80007fde0ff */
[----:B------:R0:W-:Y:S04]  /*9830*/  STL [R1+0x20], R5 ;  /* 0x0000200501007387 */ /* 0x0001e80000100800 */
[----:B------:R1:W5:Y:S04]  /*9840*/  @P4 LDG.E.U16 R35, desc[UR20][R4.64] ;  /* 0x0000001404234981 */ /* 0x000368000c1e1500 */
[----:B------:R2:W-:Y:S01]  /*9850*/  STL [R1+0x28], R186 ;  /* 0x000028ba01007387 */ /* 0x0005e20000100800 */
[----:B-1----:R-:W-:Y:S02]  /*9860*/  @P2 IMAD.MOV.U32 R4, RZ, RZ, R183 ;  /* 0x000000ffff042224 */ /* 0x002fe400078e00b7 */
[----:B0-----:R-:W-:-:S02]  /*9870*/  @P2 IMAD.MOV.U32 R5, RZ, RZ, R186 ;  /* 0x000000ffff052224 */ /* 0x001fc400078e00ba */
[----:B--2---:R-:W2:Y:S04]  /*9880*/  LDL.LU R186, [R1+0x40] ;  /* 0x0000400001ba7983 */ /* 0x004ea80000300800 */
[----:B------:R-:W3:Y:S04]  /*9890*/  LDL.LU R183, [R1+0x4c] ;  /* 0x00004c0001b77983 */ /* 0x000ee80000300800 */
[----:B------:R-:W-:Y:S04]  /*98a0*/  STL [R1+0x34], R107 ;  /* 0x0000346b01007387 */ /* 0x000fe80000100800 */
[----:B------:R0:W5:Y:S04]  /*98b0*/  @P2 LDG.E.U16 R117, desc[UR20][R4.64] ;  /* 0x0000001404752981 */ /* 0x000168000c1e1500 */
[----:B------:R1:W-:Y:S01]  /*98c0*/  STL [R1+0x30], R184 ;  /* 0x000030b801007387 */ /* 0x0003e20000100800 */
[----:B0-----:R-:W-:-:S02]  /*98d0*/  @P3 IMAD.MOV.U32 R4, RZ, RZ, R107 ;  /* 0x000000ffff043224 */ /* 0x001fc400078e006b */
[----:B------:R-:W-:Y:S02]  /*98e0*/  @P3 IMAD.MOV.U32 R5, RZ, RZ, R184 ;  /* 0x000000ffff053224 */ /* 0x000fe400078e00b8 */
[----:B-1----:R-:W4:Y:S04]  /*98f0*/  LDL.LU R184, [R1+0x48] ;  /* 0x0000480001b87983 */ /* 0x002f280000300800 */
[----:B------:R-:W-:Y:S04]  /*9900*/  STL [R1+0x3c], R187 ;  /* 0x00003cbb01007387 */ /* 0x000fe80000100800 */
[----:B------:R-:W4:Y:S04]  /*9910*/  LDL.LU R189, [R1+0x54] ;  /* 0x0000540001bd7983 */ /* 0x000f280000300800 */
[----:B------:R-:W-:Y:S04]  /*9920*/  STL [R1+0x44], R108 ;  /* 0x0000446c01007387 */ /* 0x000fe80000100800 */
[----:B------:R-:W4:Y:S04]  /*9930*/  LDL.LU R107, [R1+0x5c] ;  /* 0x00005c00016b7983 */ /* 0x000f280000300800 */
        /* <DEDUP_REMOVED lines=11> */
[--C-:B----4-:R-:W-:Y:S01]  /*99f0*/  IMAD.X R184, R184, 0x1, R106.reuse, P5 ;  /* 0x00000001b8b87824 */ /* 0x110fe200028e066a */
[-C--:B------:R-:W-:Y:S01]  /*9a00*/  IADD3 R107, P5, PT, R107, R105.reuse, RZ ;  /* 0x000000696b6b7210 */ /* 0x080fe20007fbe0ff */
        /* <DEDUP_REMOVED lines=331> */
[----:B------:R1:W-:Y:S04]  /*aec0*/  STL [R1+0x178], R183 ;  /* 0x000178b701007387 */ /* 0x0003e80000100800 */
[----:B------:R-:W4:Y:S01]  /*aed0*/  LDL.LU R187, [R1+0x190] ;  /* 0x0001900001bb7983 */ /* 0x000f220000300800 */
[----:B0-----:R-:W-:-:S02]  /*aee0*/  @P3 IMAD.MOV.U32 R4, RZ, RZ, R108 ;  /* 0x000000ffff043224 */ /* 0x001fc400078e006c */
[----:B------:R-:W-:Y:S01]  /*aef0*/  @P3 IMAD.MOV.U32 R5, RZ, RZ, R183 ;  /* 0x000000ffff053224 */ /* 0x000fe200078e00b7 */
[----:B------:R-:W-:Y:S04]  /*af00*/  STL [R1+0x184], R189 ;  /* 0x000184bd01007387 */ /* 0x000fe80000100800 */
[----:B-1----:R-:W4:Y:S04]  /*af10*/  LDL.LU R183, [R1+0x19c] ;  /* 0x00019c0001b77983 */ /* 0x002f280000300800 */
        /* <DEDUP_REMOVED lines=14> */
[----:B------:R-:W-:Y:S01]  /*b000*/  IADD3 R108, P5, PT, R108, R105, RZ ;  /* 0x000000696c6c7210 */ /* 0x000fe20007fbe0ff */
[----:B------:R-:W-:-:S05]  /*b010*/  IMAD.X R5, R5, 0x1, R106, P6 ;  /* 0x0000000105057824 */ /* 0x000fca00030e066a */
[----:B------:R0:W-:Y:S04]  /*b020*/  STL [R1+0x180], R5 ;  /* 0x0001800501007387 */ /* 0x0001e80000100800 */
[----:B------:R1:W5:Y:S01]  /*b030*/  @P4 LDG.E.U16 R53, desc[UR20][R4.64] ;  /* 0x0000001404354981 */ /* 0x000362000c1e1500 */
[----:B------:R-:W-:-:S03]  /*b040*/  IADD3 R183, P6, PT, R183, R105, RZ ;  /* 0x00000069b7b77210 */ /* 0x000fc60007fde0ff */
[----:B------:R2:W-:Y:S01]  /*b050*/  STL [R1+0x188], R186 ;  /* 0x000188ba01007387 */ /* 0x0005e20000100800 */
[----:B-1----:R-:W-:Y:S02]  /*b060*/  @P2 IMAD.MOV.U32 R4, RZ, RZ, R184 ;  /* 0x000000ffff042224 */ /* 0x002fe400078e00b8 */
[----:B0-----:R-:W-:Y:S01]  /*b070*/  @P2 IMAD.MOV.U32 R5, RZ, RZ, R186 ;  /* 0x000000ffff052224 */ /* 0x001fe200078e00ba */
[----:B------:R-:W3:Y:S04]  /*b080*/  LDL.LU R184, [R1+0x1a0] ;  /* 0x0001a00001b87983 */ /* 0x000ee80000300800 */
[----:B--2---:R-:W2:Y:S04]  /*b090*/  LDL.LU R186, [R1+0x1ac] ;  /* 0x0001ac0001ba7983 */ /* 0x004ea80000300800 */
[----:B------:R0:W5:Y:S04]  /*b0a0*/  @P2 LDG.E.U16 R57, desc[UR20][R4.64] ;  /* 0x0000001404392981 */ /* 0x000168000c1e1500 */
[----:B------:R-:W-:Y:S04]  /*b0b0*/  STL [R1+0x194], R107 ;  /* 0x0001946b01007387 */ /* 0x000fe80000100800 */
[----:B------:R1:W-:Y:S01]  /*b0c0*/  STL [R1+0x190], R187 ;  /* 0x000190bb01007387 */ /* 0x0003e20000100800 */
[----:B0-----:R-:W-:-:S02]  /*b0d0*/  @P3 IMAD.MOV.U32 R4, RZ, RZ, R107 ;  /* 0x000000ffff043224 */ /* 0x001fc400078e006b */
[----:B------:R-:W-:Y:S01]  /*b0e0*/  @P3 IMAD.MOV.U32 R5, RZ, RZ, R187 ;  /* 0x000000ffff053224 */ /* 0x000fe200078e00bb */
[----:B------:R-:W4:Y:S04]  /*b0f0*/  LDL.LU R189, [R1+0x1a8] ;  /* 0x0001a80001bd7983 */ /* 0x000f280000300800 */
[----:B------:R0:W-:Y:S04]  /*b100*/  STL [R1+0x19c], R183 ;  /* 0x00019cb701007387 */ /* 0x0001e80000100800 */
[----:B-1----:R-:W4:Y:S04]  /*b110*/  LDL.LU R187, [R1+0x1b4] ;  /* 0x0001b40001bb7983 */ /* 0x002f280000300800 */
[----:B------:R-:W-:Y:S04]  /*b120*/  STL [R1+0x1a4], R108 ;  /* 0x0001a46c01007387 */ /* 0x000fe80000100800 */
[----:B------:R1:W5:Y:S04]  /*b130*/  @P3 LDG.E.U16 R54, desc[UR20][R4.64] ;  /* 0x0000001404363981 */ /* 0x000368000c1e1500 */
[----:B------:R-:W4:Y:S01]  /*b140*/  LDL.LU R107, [R1+0x1bc] ;  /* 0x0001bc00016b7983 */ /* 0x000f220000300800 */
[----:B-1----:R-:W-:-:S03]  /*b150*/  IMAD.MOV.U32 R5, RZ, RZ, R183 ;  /* 0x000000ffff057224 */ /* 0x002fc600078e00b7 */
[----:B0-----:R-:W4:Y:S04]  /*b160*/  LDL.LU R183, [R1+0x290] ;  /* 0x0002900001b77983 */ /* 0x001f280000300800 */
[----:B------:R-:W4:Y:S01]  /*b170*/  LDL.LU R4, [R1+0x198] ;  /* 0x0001980001047983 */ /* 0x000f220000300800 */
[C---:B------:R-:W-:Y:S02]  /*b180*/  ISETP.GT.AND P4, PT, R149.reuse, 0x65, PT ;  /* 0x000000659500780c */ /* 0x040fe40003f84270 */
[C---:B------:R-:W-:Y:S02]  /*b190*/  ISETP.GT.AND P2, PT, R149.reuse, 0x66, PT ;  /* 0x000000669500780c */ /* 0x040fe40003f44270 */
[----:B------:R-:W-:Y:S02]  /*b1a0*/  PRMT R56, RZ, 0x7610, R56 ;  /* 0x00007610ff387816 */ /* 0x000fe40000000038 */
[----:B------:R-:W-:-:S02]  /*b1b0*/  ISETP.GT.AND P3, PT, R149, 0x67, PT ;  /* 0x000000679500780c */ /* 0x000fc40003f64270 */
[----:B------:R-:W-:Y:S02]  /*b1c0*/  PRMT R55, RZ, 0x7610, R55 ;  /* 0x00007610ff377816 */ /* 0x000fe40000000037 */
[----:B------:R-:W-:Y:S01]  /*b1d0*/  PRMT R152, RZ, 0x7610, R152 ;  /* 0x00007610ff987816 */ /* 0x000fe20000000098 */
[----:B---3--:R-:W-:Y:S01]  /*b1e0*/  IMAD.X R184, R184, 0x1, R106, P5 ;  /* 0x00000001b8b87824 */ /* 0x008fe200028e066a */
[----:B--2---:R-:W-:-:S05]  /*b1f0*/  IADD3 R186, P5, PT, R186, R105, RZ ;  /* 0x00000069baba7210 */ /* 0x004fca0007fbe0ff */
[--C-:B----4-:R-:W-:Y:S02]  /*b200*/  IMAD.X R189, R189, 0x1, R106.reuse, P5 ;  /* 0x00000001bdbd7824 */ /* 0x110fe400028e066a */
[----:B------:R-:W-:-:S05]  /*b210*/  IMAD.X R4, R4, 0x1, R106, P6 ;  /* 0x0000000104047824 */ /* 0x000fca00030e066a */
[-C--:B------:R-:W-:Y:S01]  /*b220*/  @P4 LOP3.LUT R5, R5, R4.reuse, RZ, 0x3c, !PT ;  /* 0x0000000405054212 */ /* 0x080fe200078e3cff */
[----:B------:R0:W-:Y:S03]  /*b230*/  STL [R1+0x198], R4 ;  /* 0x0001980401007387 */ /* 0x0001e60000100800 */
[----:B0-----:R-:W-:-:S04]  /*b240*/  @P4 LOP3.LUT R4, R5, R4, RZ, 0x3c, !PT ;  /* 0x0000000405044212 */ /* 0x001fc800078e3cff */
[----:B------:R-:W-:Y:S01]  /*b250*/  @P4 LOP3.LUT R5, R5, R4, RZ, 0x3c, !PT ;  /* 0x0000000405054212 */ /* 0x000fe200078e3cff */
[----:B------:R0:W-:Y:S04]  /*b260*/  STL [R1+0x1a0], R184 ;  /* 0x0001a0b801007387 */ /* 0x0001e80000100800 */
[----:B------:R1:W5:Y:S01]  /*b270*/  @P4 LDG.E.U16 R56, desc[UR20][R4.64] ;  /* 0x0000001404384981 */ /* 0x000362000c1e1500 */
[-C--:B------:R-:W-:Y:S02]  /*b280*/  IADD3 R187, P6, PT, R187, R105.reuse, RZ ;  /* 0x00000069bbbb7210 */ /* 0x080fe40007fde0ff */
[----:B------:R-:W-:Y:S01]  /*b290*/  IADD3 R107, P5, PT, R107, R105, RZ ;  /* 0x000000696b6b7210 */ /* 0x000fe20007fbe0ff */
[----:B-1----:R-:W-:Y:S02]  /*b2a0*/  @P2 IMAD.MOV.U32 R4, RZ, RZ, R108 ;  /* 0x000000ffff042224 */ /* 0x002fe400078e006c */
[----:B------:R-:W-:Y:S01]  /*b2b0*/  @P2 IMAD.MOV.U32 R5, RZ, RZ, R184 ;  /* 0x000000ffff052224 */ /* 0x000fe200078e00b8 */
[----:B------:R-:W2:Y:S04]  /*b2c0*/  LDL.LU R108, [R1+0x1b8] ;  /* 0x0001b800016c7983 */ /* 0x000ea80000300800 */
[----:B0-----:R-:W3:Y:S04]  /*b2d0*/  LDL.LU R184, [R1+0x1c4] ;  /* 0x0001c40001b87983 */ /* 0x001ee80000300800 */
[----:B------:R0:W5:Y:S04]  /*b2e0*/  @P2 LDG.E.U16 R55, desc[UR20][R4.64] ;  /* 0x0000001404372981 */ /* 0x000168000c1e1500 */
[----:B------:R1:W-:Y:S04]  /*b2f0*/  STL [R1+0x1ac], R186 ;  /* 0x0001acba01007387 */ /* 0x0003e80000100800 */
[----:B------:R4:W-:Y:S01]  /*b300*/  STL [R1+0x1a8], R189 ;  /* 0x0001a8bd01007387 */ /* 0x0009e20000100800 */
[----:B0-----:R-:W-:-:S02]  /*b310*/  @P3 IMAD.MOV.U32 R4, RZ, RZ, R186 ;  /* 0x000000ffff043224 */ /* 0x001fc400078e00ba */
[----:B------:R-:W-:Y:S01]  /*b320*/  @P3 IMAD.MOV.U32 R5, RZ, RZ, R189 ;  /* 0x000000ffff053224 */ /* 0x000fe200078e00bd */
[----:B-1----:R-:W3:Y:S04]  /*b330*/  LDL.LU R186, [R1+0x1cc] ;  /* 0x0001cc0001ba7983 */ /* 0x002ee80000300800 */
[----:B------:R0:W-:Y:S04]  /*b340*/  STL [R1+0x1b4], R187 ;  /* 0x0001b4bb01007387 */ /* 0x0001e80000100800 */
[----:B----4-:R-:W4:Y:S04]  /*b350*/  LDL.LU R189, [R1+0x1d4] ;  /* 0x0001d40001bd7983 */ /* 0x010f280000300800 */
[----:B------:R-:W-:Y:S04]  /*b360*/  STL [R1+0x1bc], R107 ;  /* 0x0001bc6b01007387 */ /* 0x000fe80000100800 */
[----:B------:R1:W5:Y:S04]  /*b370*/  @P3 LDG.E.U16 R152, desc[UR20][R4.64] ;  /* 0x0000001404983981 */ /* 0x000368000c1e1500 */
[----:B------:R-:W4:Y:S01]  /*b380*/  LDL.LU R5, [R1+0x1b0] ;  /* 0x0001b00001057983 */ /* 0x000f220000300800 */
[----:B------:R-:W-:-:S02]  /*b390*/  ISETP.GT.AND P4, PT, R149, 0x68, PT ;  /* 0x000000689500780c */ /* 0x000fc40003f84270 */
[----:B------:R-:W-:Y:S02]  /*b3a0*/  ISETP.GT.AND P2, PT, R149, 0x69, PT ;  /* 0x000000699500780c */ /* 0x000fe40003f44270 */
[----:B------:R-:W-:Y:S02]  /*b3b0*/  PRMT R153, RZ, 0x7610, R153 ;  /* 0x00007610ff997816 */ /* 0x000fe40000000099 */
[----:B------:R-:W-:-:S07]  /*b3c0*/  PRMT R154, RZ, 0x7610, R154 ;  /* 0x00007610ff9a7816 */ /* 0x000fce000000009a */
[----:B-1----:R-:W-:Y:S02]  /*b3d0*/  @P4 IMAD.MOV.U32 R4, RZ, RZ, R187 ;  /* 0x000000ffff044224 */ /* 0x002fe400078e00bb */
[--C-:B--2---:R-:W-:Y:S01]  /*b3e0*/  IMAD.X R108, R108, 0x1, R106.reuse, P5 ;  /* 0x000000016c6c7824 */ /* 0x104fe200028e066a */
[----:B---3--:R-:W-:Y:S01]  /*b3f0*/  IADD3 R184, P5, PT, R184, R105, RZ ;  /* 0x00000069b8b87210 */ /* 0x008fe20007fbe0ff */
[----:B----4-:R-:W-:-:S05]  /*b400*/  IMAD.X R5, R5, 0x1, R106, P6 ;  /* 0x0000000105057824 */ /* 0x010fca00030e066a */
[----:B------:R1:W-:Y:S04]  /*b410*/  STL [R1+0x1b0], R5 ;  /* 0x0001b00501007387 */ /* 0x0003e80000100800 */
[----:B------:R2:W5:Y:S04]  /*b420*/  @P4 LDG.E.U16 R153, desc[UR20][R4.64] ;  /* 0x0000001404994981 */ /* 0x000568000c1e1500 */
[----:B------:R3:W-:Y:S04]  /*b430*/  STL [R1+0x1b8], R108 ;  /* 0x0001b86c01007387 */ /* 0x0007e80000100800 */
[----:B0-----:R-:W4:Y:S01]  /*b440*/  LDL.LU R187, [R1+0x1d0] ;  /* 0x0001d00001bb7983 */ /* 0x001f220000300800 */
[----:B--2---:R-:W-:-:S02]  /*b450*/  @P2 IMAD.MOV.U32 R4, RZ, RZ, R107 ;  /* 0x000000ffff042224 */ /* 0x004fc400078e006b */
[----:B-1----:R-:W-:Y:S02]  /*b460*/  @P2 IMAD.MOV.U32 R5, RZ, RZ, R108 ;  /* 0x000000ffff052224 */ /* 0x002fe400078e006c */
[----:B---3--:R-:W2:Y:S04]  /*b470*/  LDL.LU R108, [R1+0x1dc] ;  /* 0x0001dc00016c7983 */ /* 0x008ea80000300800 */
[----:B------:R-:W3:Y:S04]  /*b480*/  LDL.LU R107, [R1+0x1e4] ;  /* 0x0001e400016b7983 */ /* 0x000ee80000300800 */
[----:B------:R0:W5:Y:S04]  /*b490*/  @P2 LDG.E.U16 R154, desc[UR20][R4.64] ;  /* 0x00000014049a2981 */ /* 0x000168000c1e1500 */
[----:B------:R1:W-:Y:S01]  /*b4a0*/  STL [R1+0x1c4], R184 ;  /* 0x0001c4b801007387 */ /* 0x0003e20000100800 */
[----:B0-----:R-:W-:-:S03]  /*b4b0*/  IMAD.MOV.U32 R5, RZ, RZ, R184 ;  /* 0x000000ffff057224 */ /* 0x001fc600078e00b8 */
[----:B-1----:R-:W2:Y:S04]  /*b4c0*/  LDL.LU R184, [R1+0x28c] ;  /* 0x00028c0001b87983 */ /* 0x002ea80000300800 */
[----:B------:R-:W2:Y:S01]  /*b4d0*/  LDL.LU R4, [R1+0x1c0] ;  /* 0x0001c00001047983 */ /* 0x000ea20000300800 */
[----:B------:R-:W-:Y:S02]  /*b4e0*/  ISETP.GT.AND P3, PT, R149, 0x6a, PT ;  /* 0x0000006a9500780c */ /* 0x000fe40003f64270 */
[----:B------:R-:W-:Y:S02]  /*b4f0*/  PRMT R157, RZ, 0x7610, R157 ;  /* 0x00007610ff9d7816 */ /* 0x000fe4000000009d */
[----:B------:R-:W-:Y:S01]  /*b500*/  IADD3 R186, P6, PT, R186, R105, RZ ;  /* 0x00000069baba7210 */ /* 0x000fe20007fde0ff */
[----:B--2---:R-:W-:-:S08]  /*b510*/  IMAD.X R4, R4, 0x1, R106, P5 ;  /* 0x0000000104047824 */ /* 0x004fd000028e066a */
[-C--:B------:R-:W-:Y:S01]  /*b520*/  @P3 LOP3.LUT R5, R5, R4.reuse, RZ, 0x3c, !PT ;  /* 0x0000000405053212 */ /* 0x080fe200078e3cff */
[----:B------:R0:W-:Y:S03]  /*b530*/  STL [R1+0x1c0], R4 ;  /* 0x0001c00401007387 */ /* 0x0001e60000100800 */
[----:B0-----:R-:W-:-:S04]  /*b540*/  @P3 LOP3.LUT R4, R5, R4, RZ, 0x3c, !PT ;  /* 0x0000000405043212 */ /* 0x001fc800078e3cff */
[----:B------:R-:W-:Y:S01]  /*b550*/  @P3 LOP3.LUT R5, R5, R4, RZ, 0x3c, !PT ;  /* 0x0000000405053212 */ /* 0x000fe200078e3cff */
[----:B------:R0:W-:Y:S04]  /*b560*/  STL [R1+0x1cc], R186 ;  /* 0x0001ccba01007387 */ /* 0x0001e80000100800 */
[----:B------:R1:W5:Y:S02]  /*b570*/  @P3 LDG.E.U16 R157, desc[UR20][R4.64] ;  /* 0x00000014049d3981 */ /* 0x000364000c1e1500 */
[----:B-1----:R-:W-:Y:S02]  /*b580*/  IMAD.MOV.U32 R5, RZ, RZ, R186 ;  /* 0x000000ffff057224 */ /* 0x002fe400078e00ba */
[----:B0-----:R-:W2:Y:S04]  /*b590*/  LDL.LU R186, [R1+0x288] ;  /* 0x0002880001ba7983 */ /* 0x001ea80000300800 */
[----:B------:R-:W2:Y:S01]  /*b5a0*/  LDL.LU R4, [R1+0x1c8] ;  /* 0x0001c80001047983 */ /* 0x000ea20000300800 */
[----:B------:R-:W-:-:S02]  /*b5b0*/  ISETP.GT.AND P4, PT, R149, 0x6b, PT ;  /* 0x0000006b9500780c */ /* 0x000fc40003f84270 */
[----:B------:R-:W-:-:S05]  /*b5c0*/  IADD3 R189, P5, PT, R189, R105, RZ ;  /* 0x00000069bdbd7210 */ /* 0x000fca0007fbe0ff */
[----:B------:R-:W-:Y:S01]  /*b5d0*/  STL [R1+0x1d4], R189 ;  /* 0x0001d4bd01007387 */ /* 0x000fe20000100800 */
[----:B------:R-:W-:Y:S02]  /*b5e0*/  ISETP.GT.AND P2, PT, R149, 0x6c, PT ;  /* 0x0000006c9500780c */ /* 0x000fe40003f44270 */
[----:B------:R-:W-:Y:S01]  /*b5f0*/  PRMT R159, RZ, 0x7610, R159 ;  /* 0x00007610ff9f7816 */ /* 0x000fe2000000009f */
[----:B----4-:R-:W-:Y:S01]  /*b600*/  IMAD.X R187, R187, 0x1, R106, P5 ;  /* 0x00000001bbbb7824 */ /* 0x010fe200028e066a */
[----:B------:R-:W-:Y:S01]  /*b610*/  PRMT R158, RZ, 0x7610, R158 ;  /* 0x00007610ff9e7816 */ /* 0x000fe2000000009e */
[----:B--2---:R-:W-:-:S05]  /*b620*/  IMAD.X R4, R4, 0x1, R106, P6 ;  /* 0x0000000104047824 */ /* 0x004fca00030e066a */
[-C--:B------:R-:W-:Y:S01]  /*b630*/  @P4 LOP3.LUT R5, R5, R4.reuse, RZ, 0x3c, !PT ;  /* 0x0000000405054212 */ /* 0x080fe200078e3cff */
[----:B------:R0:W-:Y:S03]  /*b640*/  STL [R1+0x1c8], R4 ;  /* 0x0001c80401007387 */ /* 0x0001e60000100800 */
[----:B0-----:R-:W-:-:S04]  /*b650*/  @P4 LOP3.LUT R4, R5, R4, RZ, 0x3c, !PT ;  /* 0x0000000405044212 */ /* 0x001fc800078e3cff */
[----:B------:R-:W-:-:S05]  /*b660*/  @P4 LOP3.LUT R5, R5, R4, RZ, 0x3c, !PT ;  /* 0x0000000405054212 */ /* 0x000fca00078e3cff */
[----:B------:R0:W5:Y:S02]  /*b670*/  @P4 LDG.E.U16 R159, desc[UR20][R4.64] ;  /* 0x00000014049f4981 */ /* 0x000164000c1e1500 */
[----:B0-----:R-:W-:Y:S02]  /*b680*/  IMAD.MOV.U32 R4, RZ, RZ, R187 ;  /* 0x000000ffff047224 */ /* 0x001fe400078e00bb */
[----:B------:R-:W-:-:S05]  /*b690*/  IMAD.MOV.U32 R5, RZ, RZ, R189 ;  /* 0x000000ffff057224 */ /* 0x000fca00078e00bd */
[----:B------:R-:W-:-:S04]  /*b6a0*/  @P2 LOP3.LUT R5, R5, R4, RZ, 0x3c, !PT ;  /* 0x0000000405052212 */ /* 0x000fc800078e3cff */
[C---:B------:R-:W-:Y:S02]  /*b6b0*/  @P2 LOP3.LUT R4, R5.reuse, R4, RZ, 0x3c, !PT ;  /* 0x0000000405042212 */ /* 0x040fe400078e3cff */
[----:B------:R-:W-:Y:S02]  /*b6c0*/  IADD3 R108, P4, PT, R108, R105, RZ ;  /* 0x000000696c6c7210 */ /* 0x000fe40007f9e0ff */
[----:B------:R-:W-:Y:S01]  /*b6d0*/  @P2 LOP3.LUT R5, R5, R4, RZ, 0x3c, !PT ;  /* 0x0000000405052212 */ /* 0x000fe200078e3cff */
[----:B------:R0:W-:Y:S04]  /*b6e0*/  STL [R1+0x1d0], R187 ;  /* 0x0001d0bb01007387 */ /* 0x0001e80000100800 */
[----:B------:R1:W5:Y:S04]  /*b6f0*/  @P2 LDG.E.U16 R158, desc[UR20][R4.64] ;  /* 0x00000014049e2981 */ /* 0x000368000c1e1500 */
[----:B0-----:R-:W2:Y:S04]  /*b700*/  LDL.LU R187, [R1+0x284] ;  /* 0x0002840001bb7983 */ /* 0x001ea80000300800 */
[----:B------:R-:W4:Y:S01]  /*b710*/  LDL.LU R189, [R1+0x280] ;  /* 0x0002800001bd7983 */ /* 0x000f220000300800 */
[----:B-1----:R-:W-:-:S03]  /*b720*/  IMAD.MOV.U32 R5, RZ, RZ, R108 ;  /* 0x000000ffff057224 */ /* 0x002fc600078e006c */
[----:B------:R0:W-:Y:S04]  /*b730*/  STL [R1+0x1dc], R108 ;  /* 0x0001dc6c01007387 */ /* 0x0001e80000100800 */
[----:B0-----:R-:W5:Y:S04]  /*b740*/  LDL.LU R108, [R1+0x27c] ;  /* 0x00027c00016c7983 */ /* 0x001f680000300800 */
[----:B------:R-:W2:Y:S01]  /*b750*/  LDL.LU R4, [R1+0x1d8] ;  /* 0x0001d80001047983 */ /* 0x000ea20000300800 */
[----:B------:R-:W-:Y:S02]  /*b760*/  ISETP.GT.AND P3, PT, R149, 0x6d, PT ;  /* 0x0000006d9500780c */ /* 0x000fe40003f64270 */
[----:B------:R-:W-:Y:S01]  /*b770*/  PRMT R162, RZ, 0x7610, R162 ;  /* 0x00007610ffa27816 */ /* 0x000fe200000000a2 */
[----:B--2---:R-:W-:-:S10]  /*b780*/  IMAD.X R4, R4, 0x1, R106, P4 ;  /* 0x0000000104047824 */ /* 0x004fd400020e066a */
[-C--:B------:R-:W-:Y:S01]  /*b790*/  @P3 LOP3.LUT R5, R5, R4.reuse, RZ, 0x3c, !PT ;  /* 0x0000000405053212 */ /* 0x080fe200078e3cff */
[----:B------:R0:W-:Y:S03]  /*b7a0*/  STL [R1+0x1d8], R4 ;  /* 0x0001d80401007387 */ /* 0x0001e60000100800 */
[----:B0-----:R-:W-:-:S04]  /*b7b0*/  @P3 LOP3.LUT R4, R5, R4, RZ, 0x3c, !PT ;  /* 0x0000000405043212 */ /* 0x001fc800078e3cff */
[----:B------:R-:W-:-:S05]  /*b7c0*/  @P3 LOP3.LUT R5, R5, R4, RZ, 0x3c, !PT ;  /* 0x0000000405053212 */ /* 0x000fca00078e3cff */
[----:B------:R0:W5:Y:S04]  /*b7d0*/  @P3 LDG.E.U16 R162, desc[UR20][R4.64] ;  /* 0x0000001404a23981 */ /* 0x000168000c1e1500 */
[----:B------:R-:W2:Y:S01]  /*b7e0*/  LDL.LU R5, [R1+0x1e0] ;  /* 0x0001e00001057983 */ /* 0x000ea20000300800 */
[----:B------:R-:W-:Y:S02]  /*b7f0*/  ISETP.GT.AND P5, PT, R149, 0x6e, PT ;  /* 0x0000006e9500780c */ /* 0x000fe40003fa4270 */
[----:B---3--:R-:W-:Y:S02]  /*b800*/  IADD3 R107, P2, PT, R107, R105, RZ ;  /* 0x000000696b6b7210 */ /* 0x008fe40007f5e0ff */
[----:B------:R-:W-:-:S03]  /*b810*/  PRMT R163, RZ, 0x7610, R163 ;  /* 0x00007610ffa37816 */ /* 0x000fc600000000a3 */
[----:B------:R1:W-:Y:S06]  /*b820*/  STL [R1+0x1e4], R107 ;  /* 0x0001e46b01007387 */ /* 0x0003ec0000100800 */
[----:B0-----:R-:W-:Y:S02]  /*b830*/  @P5 IMAD.MOV.U32 R4, RZ, RZ, R107 ;  /* 0x000000ffff045224 */ /* 0x001fe400078e006b */
[----:B--2---:R-:W-:-:S05]  /*b840*/  IMAD.X R5, R5, 0x1, R106, P2 ;  /* 0x0000000105057824 */ /* 0x004fca00010e066a */
[----:B------:R0:W-:Y:S04]  /*b850*/  STL [R1+0x1e0], R5 ;  /* 0x0001e00501007387 */ /* 0x0001e80000100800 */
[----:B-1----:R-:W5:Y:S04]  /*b860*/  LDL.LU R107, [R1+0x278] ;  /* 0x00027800016b7983 */ /* 0x002f680000300800 */
[----:B------:R1:W5:Y:S04]  /*b870*/  @P5 LDG.E.U16 R163, desc[UR20][R4.64] ;  /* 0x0000001404a35981 */ /* 0x000368000c1e1500 */
[----:B------:R-:W2:Y:S04]  /*b880*/  LDL.LU R4, [R1+0x1e8] ;  /* 0x0001e80001047983 */ /* 0x000ea80000300800 */
[----:B0-----:R-:W1:Y:S01]  /*b890*/  LDL.LU R5, [R1+0x1ec] ;  /* 0x0001ec0001057983 */ /* 0x001e620000300800 */
[----:B------:R-:W-:-:S02]  /*b8a0*/  ISETP.GT.AND P3, PT, R149, 0x6f, PT ;  /* 0x0000006f9500780c */ /* 0x000fc40003f64270 */
[----:B------:R-:W-:Y:S02]  /*b8b0*/  PRMT R165, RZ, 0x7610, R165 ;  /* 0x00007610ffa57816 */ /* 0x000fe400000000a5 */
[----:B-1----:R-:W-:-:S05]  /*b8c0*/  IADD3 R5, P2, PT, R5, R105, RZ ;  /* 0x0000006905057210 */ /* 0x002fca0007f5e0ff */
[----:B--2---:R-:W-:Y:S01]  /*b8d0*/  IMAD.X R4, R4, 0x1, R106, P2 ;  /* 0x0000000104047824 */ /* 0x004fe200010e066a */
[----:B------:R0:W-:Y:S04]  /*b8e0*/  STL [R1+0x1ec], R5 ;  /* 0x0001ec0501007387 */ /* 0x0001e80000100800 */
[----:B------:R1:W-:Y:S01]  /*b8f0*/  STL [R1+0x1e8], R4 ;  /* 0x0001e80401007387 */ /* 0x0003e20000100800 */
[----:B0-----:R-:W-:-:S04]  /*b900*/  @P3 LOP3.LUT R5, R5, R4, RZ, 0x3c, !PT ;  /* 0x0000000405053212 */ /* 0x001fc800078e3cff */
[----:B-1----:R-:W-:-:S04]  /*b910*/  @P3 LOP3.LUT R4, R5, R4, RZ, 0x3c, !PT ;  /* 0x0000000405043212 */ /* 0x002fc800078e3cff */
[----:B------:R-:W-:-:S05]  /*b920*/  @P3 LOP3.LUT R5, R5, R4, RZ, 0x3c, !PT ;  /* 0x0000000405053212 */ /* 0x000fca00078e3cff */
[----:B------:R0:W5:Y:S04]  /*b930*/  @P3 LDG.E.U16 R165, desc[UR20][R4.64] ;  /* 0x0000001404a53981 */ /* 0x000168000c1e1500 */
[----:B------:R-:W2:Y:S04]  /*b940*/  LDL.LU R4, [R1+0x1f0] ;  /* 0x0001f00001047983 */ /* 0x000ea80000300800 */
[----:B------:R-:W0:Y:S01]  /*b950*/  LDL.LU R5, [R1+0x1f4] ;  /* 0x0001f40001057983 */ /* 0x000e220000300800 */
[----:B------:R-:W-:Y:S02]  /*b960*/  ISETP.GT.AND P3, PT, R149, 0x70, PT ;  /* 0x000000709500780c */ /* 0x000fe40003f64270 */
[----:B------:R-:W-:-:S02]  /*b970*/  PRMT R166, RZ, 0x7610, R166 ;  /* 0x00007610ffa67816 */ /* 0x000fc400000000a6 */
[----:B0-----:R-:W-:-:S05]  /*b980*/  IADD3 R5, P2, PT, R5, R105, RZ ;  /* 0x0000006905057210 */ /* 0x001fca0007f5e0ff */
        /* <DEDUP_REMOVED lines=177> */
[----:B------:R-:W-:Y:S01]  /*c4a0*/  ISETP.GT.AND P3, PT, R149, 0x7f, PT ;  /* 0x0000007f9500780c */ /* 0x000fe20003f64270 */
[----:B------:R-:W-:Y:S01]  /*c4b0*/  USHF.L.U32 UR10, UR14, 0x1f, URZ ;  /* 0x0000001f0e0a7899 */ /* 0x000fe200080006ff */
[----:B----4-:R-:W-:-:S02]  /*c4c0*/  PRMT R189, RZ, 0x7610, R189 ;  /* 0x00007610ffbd7816 */ /* 0x010fc400000000bd */
[----:B0-----:R-:W-:-:S05]  /*c4d0*/  IADD3 R5, P2, PT, R5, R105, RZ ;  /* 0x0000006905057210 */ /* 0x001fca0007f5e0ff */
[----:B--2---:R-:W-:Y:S01]  /*c4e0*/  IMAD.X R4, R4, 0x1, R106, P2 ;  /* 0x0000000104047824 */ /* 0x004fe200010e066a */
[----:B------:R0:W-:Y:S04]  /*c4f0*/  STL [R1+0x26c], R5 ;  /* 0x00026c0501007387 */ /* 0x0001e80000100800 */
[----:B------:R1:W-:Y:S01]  /*c500*/  STL [R1+0x268], R4 ;  /* 0x0002680401007387 */ /* 0x0003e20000100800 */
[----:B0-----:R-:W-:-:S04]  /*c510*/  @P3 LOP3.LUT R5, R5, R4, RZ, 0x3c, !PT ;  /* 0x0000000405053212 */ /* 0x001fc800078e3cff */
[----:B-1----:R-:W-:-:S04]  /*c520*/  @P3 LOP3.LUT R4, R5, R4, RZ, 0x3c, !PT ;  /* 0x0000000405043212 */ /* 0x002fc800078e3cff */
[----:B------:R-:W-:-:S05]  /*c530*/  @P3 LOP3.LUT R5, R5, R4, RZ, 0x3c, !PT ;  /* 0x0000000405053212 */ /* 0x000fca00078e3cff */
[----:B------:R0:W5:Y:S02]  /*c540*/  @P3 LDG.E.U16 R189, desc[UR20][R4.64] ;  /* 0x0000001404bd3981 */ /* 0x000164000c1e1500 */
[----:B0-----:R-:W-:-:S04]  /*c550*/  IMAD.U32 R5, RZ, RZ, UR10 ;  /* 0x0000000aff057e24 */ /* 0x001fc8000f8e00ff */
[----:B------:R-:W0:Y:S01]  /*c560*/  SYNCS.PHASECHK.TRANS64.TRYWAIT P3, [UR7], R5 ;  /* 0x00000005ff0075a7 */ /* 0x000e220008061107 */
[----:B------:R-:W1:Y:S02]  /*c570*/  S2R R4, SR_TID.X ;  /* 0x0000000000047919 */ /* 0x000e640000002100 */
[----:B-1----:R-:W-:-:S04]  /*c580*/  LOP3.LUT R4, R4, 0x7f, RZ, 0xc0, !PT ;  /* 0x0000007f04047812 */ /* 0x002fc800078ec0ff */
[----:B------:R-:W-:Y:S02]  /*c590*/  ISETP.GE.AND P2, PT, R4, R149, PT ;  /* 0x000000950400720c */ /* 0x000fe40003f46270 */
[----:B------:R-:W-:Y:S01]  /*c5a0*/  PRMT R4, R150, 0x5410, R151 ;  /* 0x0000541096047816 */ /* 0x000fe20000000097 */
[----:B0-----:R-:W-:Y:S10]  /*c5b0*/  @!P3 BRA `(.L_x_9) ;  /* 0x0000001800d8b947 */ /* 0x001ff40003800000 */
.L_x_17:
[----:B------:R-:W2:Y:S01]  /*c5c0*/  LDL.LU R151, [R1+0x150] ;  /* 0x0001500001977983 */ /* 0x000ea20000300800 */
[----:B-----5:R-:W-:-:S03]  /*c5d0*/  PRMT R5, R148, 0x5410, R147 ;  /* 0x0000541094057816 */ /* 0x020fc60000000093 */
[----:B------:R-:W3:Y:S01]  /*c5e0*/  LDL.LU R150, [R1+0x158] ;  /* 0x0001580001967983 */ /* 0x000ee20000300800 */
[----:B------:R-:W-:-:S03]  /*c5f0*/  PRMT R6, R146, 0x5410, R6 ;  /* 0x0000541092067816 */ /* 0x000fc60000000006 */
[----:B------:R-:W4:Y:S01]  /*c600*/  LDL.LU R149, [R1+0x160] ;  /* 0x0001600001957983 */ /* 0x000f220000300800 */
[----:B------:R-:W-:-:S03]  /*c610*/  PRMT R7, R7, 0x5410, R145 ;  /* 0x0000541007077816 */ /* 0x000fc60000000091 */
[----:B------:R-:W2:Y:S01]  /*c620*/  LDL.LU R148, [R1+0x148] ;  /* 0x0001480001947983 */ /* 0x000ea20000300800 */
        /* <DEDUP_REMOVED lines=11> */
[----:B------:R-:W2:Y:S04]  /*c6e0*/  LDL.LU R142, [R1+0x134] ;  /* 0x00013400018e7983 */ /* 0x000ea80000300800 */
[----:B------:R-:W2:Y:S04]  /*c6f0*/  LDL.LU R141, [R1+0x130] ;  /* 0x00013000018d7983 */ /* 0x000ea80000300800 */
[----:B------:R-:W3:Y:S04]  /*c700*/  LDL.LU R140, [R1+0x12c] ;  /* 0x00012c00018c7983 */ /* 0x000ee80000300800 */
[----:B------:R-:W4:Y:S01]  /*c710*/  LDL.LU R139, [R1+0x128] ;  /* 0x00012800018b7983 */ /* 0x000f220000300800 */
[----:B------:R-:W-:-:S03]  /*c720*/  PRMT R14, R138, 0x5410, R14 ;  /* 0x000054108a0e7816 */ /* 0x000fc6000000000e */
[----:B------:R-:W4:Y:S01]  /*c730*/  LDL.LU R138, [R1+0x124] ;  /* 0x00012400018a7983 */ /* 0x000f220000300800 */
        /* <DEDUP_REMOVED lines=53> */
[----:B------:R-:W-:-:S02]  /*ca90*/  PRMT R110, RZ, 0x7610, R110 ;  /* 0x00007610ff6e7816 */ /* 0x000fc4000000006e */
[----:B------:R0:W-:Y:S01]  /*caa0*/  STTM.x64 tmem[UR9], R4 ;  /* 0x00000004000079ed */ /* 0x0001e20008340009 */
[----:B------:R-:W1:Y:S01]  /*cab0*/  FENCE.VIEW.ASYNC.T ;  /* 0x00000000000073c6 */ /* 0x000e620000000200 */
[----:B------:R-:W-:Y:S02]  /*cac0*/  PRMT R111, RZ, 0x7610, R111 ;  /* 0x00007610ff6f7816 */ /* 0x000fe4000000006f */
[-C--:B--2---:R-:W-:Y:S02]  /*cad0*/  IADD3 R141, P3, PT, R141, R107.reuse, RZ ;  /* 0x0000006b8d8d7210 */ /* 0x084fe40007f7e0ff */
[----:B------:R-:W-:-:S03]  /*cae0*/  IADD3 R143, P5, PT, R143, R107, RZ ;  /* 0x0000006b8f8f7210 */ /* 0x000fc60007fbe0ff */
[----:B---3--:R-:W-:Y:S01]  /*caf0*/  IMAD.X R140, R140, 0x1, R108, P3 ;  /* 0x000000018c8c7824 */ /* 0x008fe200018e066c */
[----:B----4-:R-:W-:-:S05]  /*cb00*/  IADD3 R139, P4, PT, R139, R107, RZ ;  /* 0x0000006b8b8b7210 */ /* 0x010fca0007f9e0ff */
[----:B------:R-:W-:Y:S01]  /*cb10*/  IMAD.X R138, R138, 0x1, R108, P4 ;  /* 0x000000018a8a7824 */ /* 0x000fe200020e066c */
[----:B------:R-:W-:Y:S01]  /*cb20*/  STL [R1+0x128], R139 ;  /* 0x0001288b01007387 */ /* 0x000fe20000100800 */
[----:B0-----:R-:W-:Y:S02]  /*cb30*/  @!P2 IMAD.MOV.U32 R4, RZ, RZ, R139 ;  /* 0x000000ffff04a224 */ /* 0x001fe400078e008b */
[----:B------:R-:W-:Y:S01]  /*cb40*/  @!P2 IMAD.MOV.U32 R5, RZ, RZ, R138 ;  /* 0x000000ffff05a224 */ /* 0x000fe200078e008a */
[----:B------:R-:W-:Y:S04]  /*cb50*/  STL [R1+0x130], R141 ;  /* 0x0001308d01007387 */ /* 0x000fe80000100800 */
[----:B------:R-:W-:Y:S04]  /*cb60*/  STL [R1+0x124], R138 ;  /* 0x0001248a01007387 */ /* 0x000fe80000100800 */
[----:B------:R-:W2:Y:S04]  /*cb70*/  LDL.LU R12, [R1+0x154] ;  /* 0x00015400010c7983 */ /* 0x000ea80000300800 */
[----:B------:R-:W3:Y:S01]  /*cb80*/  LDL.LU R13, [R1+0x15c] ;  /* 0x00015c00010d7983 */ /* 0x000ee20000300800 */
[----:B-1----:R-:W-:Y:S01]  /*cb90*/  BAR.SYNC.DEFER_BLOCKING 0x0 ;  /* 0x0000000000007b1d */ /* 0x002fe20000010000 */
[----:B------:R-:W-:Y:S01]  /*cba0*/  IMAD.X R142, R142, 0x1, R108, P5 ;  /* 0x000000018e8e7824 */ /* 0x000fe200028e066c */
[----:B------:R-:W-:-:S02]  /*cbb0*/  IADD3 R145, P4, PT, R145, R107, RZ ;  /* 0x0000006b91917210 */ /* 0x000fc40007f9e0ff */
[----:B------:R-:W-:Y:S02]  /*cbc0*/  PRMT R6, RZ, 0x7610, R6 ;  /* 0x00007610ff067816 */ /* 0x000fe40000000006 */
[----:B------:R-:W-:Y:S01]  /*cbd0*/  IADD3 R148, P3, PT, R148, R107, RZ ;  /* 0x0000006b94947210 */ /* 0x000fe20007f7e0ff */
[----:B------:R-:W-:Y:S01]  /*cbe0*/  IMAD.X R144, R144, 0x1, R108, P4 ;  /* 0x0000000190907824 */ /* 0x000fe200020e066c */
[----:B------:R-:W-:Y:S01]  /*cbf0*/  PRMT R7, RZ, 0x7610, R7 ;  /* 0x00007610ff077816 */ /* 0x000fe20000000007 */
[----:B------:R-:W-:Y:S04]  /*cc00*/  STL [R1+0x12c], R140 ;  /* 0x00012c8c01007387 */ /* 0x000fe80000100800 */
[----:B------:R0:W4:Y:S02]  /*cc10*/  @!P2 LDG.E.U16 R110, desc[UR20][R4.64] ;  /* 0x00000014046ea981 */ /* 0x000124000c1e1500 */
[----:B0-----:R-:W-:-:S02]  /*cc20*/  @!P2 IMAD.MOV.U32 R4, RZ, RZ, R141 ;  /* 0x000000ffff04a224 */ /* 0x001fc400078e008d */
[----:B------:R-:W-:-:S05]  /*cc30*/  @!P2 IMAD.MOV.U32 R5, RZ, RZ, R140 ;  /* 0x000000ffff05a224 */ /* 0x000fca00078e008c */
[----:B------:R0:W4:Y:S01]  /*cc40*/  @!P2 LDG.E.U16 R111, desc[UR20][R4.64] ;  /* 0x00000014046fa981 */ /* 0x000122000c1e1500 */
[----:B------:R-:W-:Y:S01]  /*cc50*/  IMAD.X R146, R146, 0x1, R108, P3 ;  /* 0x0000000192927824 */ /* 0x000fe200018e066c */
[-C--:B------:R-:W-:Y:S02]  /*cc60*/  IADD3 R151, P5, PT, R151, R107.reuse, RZ ;  /* 0x0000006b97977210 */ /* 0x080fe40007fbe0ff */
[----:B------:R-:W-:Y:S01]  /*cc70*/  PRMT R8, RZ, 0x7610, R8 ;  /* 0x00007610ff087816 */ /* 0x000fe20000000008 */
[----:B------:R-:W-:Y:S01]  /*cc80*/  STL [R1+0x138], R143 ;  /* 0x0001388f01007387 */ /* 0x000fe20000100800 */
[----:B0-----:R-:W-:Y:S02]  /*cc90*/  @!P2 IMAD.MOV.U32 R4, RZ, RZ, R143 ;  /* 0x000000ffff04a224 */ /* 0x001fe400078e008f */
[----:B------:R-:W-:Y:S01]  /*cca0*/  @!P2 IMAD.MOV.U32 R5, RZ, RZ, R142 ;  /* 0x000000ffff05a224 */ /* 0x000fe200078e008e */
[-C--:B------:R-:W-:Y:S01]  /*ccb0*/  IADD3 R150, P4, PT, R150, R107.reuse, RZ ;  /* 0x0000006b96967210 */ /* 0x080fe20007f9e0ff */
[----:B------:R-:W-:Y:S01]  /*ccc0*/  IMAD.X R147, R147, 0x1, R108, P5 ;  /* 0x0000000193937824 */ /* 0x000fe200028e066c */
[----:B------:R-:W-:Y:S01]  /*ccd0*/  PRMT R9, RZ, 0x7610, R9 ;  /* 0x00007610ff097816 */ /* 0x000fe20000000009 */
[----:B------:R-:W-:Y:S04]  /*cce0*/  STL [R1+0x148], R148 ;  /* 0x0001489401007387 */ /* 0x000fe80000100800 */
[----:B------:R0:W4:Y:S01]  /*ccf0*/  @!P2 LDG.E.U16 R6, desc[UR20][R4.64] ;  /* 0x000000140406a981 */ /* 0x000122000c1e1500 */
[----:B------:R-:W-:-:S02]  /*cd00*/  IADD3 R149, P3, PT, R149, R107, RZ ;  /* 0x0000006b95957210 */ /* 0x000fc40007f7e0ff */
[----:B------:R-:W-:Y:S01]  /*cd10*/  PRMT R10, RZ, 0x7610, R10 ;  /* 0x00007610ff0a7816 */ /* 0x000fe2000000000a */
[----:B------:R-:W-:Y:S01]  /*cd20*/  STL [R1+0x140], R145 ;  /* 0x0001409101007387 */ /* 0x000fe20000100800 */
[----:B------:R-:W-:-:S03]  /*cd30*/  PRMT R11, RZ, 0x7610, R11 ;  /* 0x00007610ff0b7816 */ /* 0x000fc6000000000b */
[----:B------:R-:W-:Y:S01]  /*cd40*/  STL [R1+0x134], R142 ;  /* 0x0001348e01007387 */ /* 0x000fe20000100800 */
[----:B0-----:R-:W-:Y:S02]  /*cd50*/  @!P2 IMAD.MOV.U32 R4, RZ, RZ, R145 ;  /* 0x000000ffff04a224 */ /* 0x001fe400078e0091 */
[----:B------:R-:W-:Y:S01]  /*cd60*/  @!P2 IMAD.MOV.U32 R5, RZ, RZ, R144 ;  /* 0x000000ffff05a224 */ /* 0x000fe200078e0090 */
[----:B------:R-:W-:Y:S04]  /*cd70*/  STL [R1+0x13c], R144 ;  /* 0x00013c9001007387 */ /* 0x000fe80000100800 */
[----:B------:R0:W4:Y:S02]  /*cd80*/  @!P2 LDG.E.U16 R7, desc[UR20][R4.64] ;  /* 0x000000140407a981 */ /* 0x000124000c1e1500 */
[----:B0-----:R-:W-:-:S02]  /*cd90*/  @!P2 IMAD.MOV.U32 R4, RZ, RZ, R148 ;  /* 0x000000ffff04a224 */ /* 0x001fc400078e0094 */
[----:B------:R-:W-:-:S05]  /*cda0*/  @!P2 IMAD.MOV.U32 R5, RZ, RZ, R146 ;  /* 0x000000ffff05a224 */ /* 0x000fca00078e0092 */
[----:B------:R0:W4:Y:S02]  /*cdb0*/  @!P2 LDG.E.U16 R8, desc[UR20][R4.64] ;  /* 0x000000140408a981 */ /* 0x000124000c1e1500 */
[----:B0-----:R-:W-:Y:S02]  /*cdc0*/  @!P2 IMAD.MOV.U32 R4, RZ, RZ, R151 ;  /* 0x000000ffff04a224 */ /* 0x001fe400078e0097 */
[----:B------:R-:W-:-:S05]  /*cdd0*/  @!P2 IMAD.MOV.U32 R5, RZ, RZ, R147 ;  /* 0x000000ffff05a224 */ /* 0x000fca00078e0093 */
[----:B------:R0:W4:Y:S02]  /*cde0*/  @!P2 LDG.E.U16 R9, desc[UR20][R4.64] ;  /* 0x000000140409a981 */ /* 0x000124000c1e1500 */
[----:B0-----:R-:W-:Y:S02]  /*cdf0*/  @!P2 IMAD.MOV.U32 R4, RZ, RZ, R150 ;  /* 0x000000ffff04a224 */ /* 0x001fe400078e0096 */
[----:B--2---:R-:W-:-:S04]  /*ce00*/  IMAD.X R12, R12, 0x1, R108, P4 ;  /* 0x000000010c0c7824 */ /* 0x004fc800020e066c */
[----:B------:R-:W-:Y:S02]  /*ce10*/  @!P2 IMAD.MOV.U32 R5, RZ, RZ, R12 ;  /* 0x000000ffff05a224 */ /* 0x000fe400078e000c */
[----:B---3--:R-:W-:-:S03]  /*ce20*/  IMAD.X R13, R13, 0x1, R108, P3 ;  /* 0x000000010d0d7824 */ /* 0x008fc600018e066c */
[----:B------:R0:W2:Y:S02]  /*ce30*/  @!P2 LDG.E.U16 R10, desc[UR20][R4.64] ;  /* 0x00000014040aa981 */ /* 0x0000a4000c1e1500 */
[----:B0-----:R-:W-:Y:S02]  /*ce40*/  @!P2 IMAD.MOV.U32 R4, RZ, RZ, R149 ;  /* 0x000000ffff04a224 */ /* 0x001fe400078e0095 */
[----:B------:R-:W-:-:S05]  /*ce50*/  @!P2 IMAD.MOV.U32 R5, RZ, RZ, R13 ;  /* 0x000000ffff05a224 */ /* 0x000fca00078e000d */
[----:B------:R0:W3:Y:S04]  /*ce60*/  @!P2 LDG.E.U16 R11, desc[UR20][R4.64] ;  /* 0x00000014040ba981 */ /* 0x0000e8000c1e1500 */
[----:B------:R-:W-:Y:S04]  /*ce70*/  STL [R1+0x144], R146 ;  /* 0x0001449201007387 */ /* 0x000fe80000100800 */
[----:B------:R-:W-:Y:S04]  /*ce80*/  STL [R1+0x150], R151 ;  /* 0x0001509701007387 */ /* 0x000fe80000100800 */
[----:B------:R-:W-:Y:S04]  /*ce90*/  STL [R1+0x160], R149 ;  /* 0x0001609501007387 */ /* 0x000fe80000100800 */
[----:B------:R-:W-:Y:S04]  /*cea0*/  STL [R1+0x158], R150 ;  /* 0x0001589601007387 */ /* 0x000fe80000100800 */
[----:B------:R-:W-:Y:S04]  /*ceb0*/  STL [R1+0x14c], R147 ;  /* 0x00014c9301007387 */ /* 0x000fe80000100800 */
[----:B------:R1:W-:Y:S02]  /*cec0*/  STL [R1+0x154], R12 ;  /* 0x0001540c01007387 */ /* 0x0003e40000100800 */
[----:B-1----:R-:W0:Y:S02]  /*ced0*/  S2R R12, SR_TID.X ;  /* 0x00000000000c7919 */ /* 0x002e240000002100 */
[----:B0-----:R-:W-:Y:S01]  /*cee0*/  SHF.R.S32.HI R4, RZ, 0x7, R12 ;  /* 0x00000007ff047819 */ /* 0x001fe2000001140c */
[----:B------:R-:W-:-:S03]  /*cef0*/  IMAD.SHL.U32 R5, R12, 0x2, RZ ;  /* 0x000000020c057824 */ /* 0x000fc600078e00ff */
[----:B------:R-:W-:-:S04]  /*cf00*/  SGXT R4, R4, 0x1 ;  /* 0x000000010404781a */ /* 0x000fc80000000200 */
[----:B------:R-:W-:-:S04]  /*cf10*/  LOP3.LUT R4, R4, 0x90, RZ, 0xc0, !PT ;  /* 0x0000009004047812 */ /* 0x000fc800078ec0ff */
[----:B------:R-:W-:Y:S01]  /*cf20*/  LOP3.LUT R4, R4, 0x7e, R5, 0x78, !PT ;  /* 0x0000007e04047812 */ /* 0x000fe200078e7805 */
[----:B------:R-:W-:-:S05]  /*cf30*/  IMAD.SHL.U32 R5, R12, 0x20, RZ ;  /* 0x000000200c057824 */ /* 0x000fca00078e00ff */
[----:B------:R-:W-:Y:S01]  /*cf40*/  LOP3.LUT R4, R4, 0x800, R5, 0xf8, !PT ;  /* 0x0000080004047812 */ /* 0x000fe200078ef805 */
[----:B------:R-:W-:Y:S03]  /*cf50*/  BAR.SYNC.DEFER_BLOCKING 0x0 ;  /* 0x0000000000007b1d */ /* 0x000fe60000010000 */
[C---:B------:R-:W-:Y:S02]  /*cf60*/  LOP3.LUT R5, R4.reuse, 0x20, RZ, 0x3c, !PT ;  /* 0x0000002004057812 */ /* 0x040fe400078e3cff */
[C---:B------:R-:W-:Y:S01]  /*cf70*/  LOP3.LUT R12, R4.reuse, 0x40, RZ, 0x3c, !PT ;  /* 0x00000040040c7812 */ /* 0x040fe200078e3cff */
[----:B------:R-:W-:Y:S04]  /*cf80*/  STL [R1+0x15c], R13 ;  /* 0x00015c0d01007387 */ /* 0x000fe80000100800 */
[----:B----4-:R-:W-:Y:S04]  /*cf90*/  STS.U16 [R4+UR4+0x1000], R110 ;  /* 0x0010006e04007988 */ /* 0x010fe80008000404 */
[----:B------:R0:W-:Y:S04]  /*cfa0*/  STS.U16 [R4+UR4+0x1400], R8 ;  /* 0x0014000804007988 */ /* 0x0001e80008000404 */
[----:B------:R1:W-:Y:S01]  /*cfb0*/  STS.U16 [R5+UR4+0x1100], R111 ;  /* 0x0011006f05007988 */ /* 0x0003e20008000404 */
[----:B0-----:R-:W-:-:S03]  /*cfc0*/  LOP3.LUT R4, R4, 0x60, RZ, 0x3c, !PT ;  /* 0x0000006004047812 */ /* 0x001fc600078e3cff */
[----:B------:R1:W-:Y:S04]  /*cfd0*/  STS.U16 [R5+UR4+0x1500], R9 ;  /* 0x0015000905007988 */ /* 0x0003e80008000404 */
[----:B------:R1:W-:Y:S01]  /*cfe0*/  STS.U16 [R12+UR4+0x1200], R6 ;  /* 0x001200060c007988 */ /* 0x0003e20008000404 */
[----:B------:R-:W-:-:S04]  /*cff0*/  ULEA UR7, UR13, UR4, 0x3 ;  /* 0x000000040d077291 */ /* 0x000fc8000f8e18ff */
[----:B------:R-:W-:Y:S01]  /*d000*/  UIADD3 UR7, UPT, UPT, UR7, 0x2000, URZ ;  /* 0x0000200007077890 */ /* 0x000fe2000fffe0ff */
[----:B--2---:R1:W-:Y:S04]  /*d010*/  STS.U16 [R12+UR4+0x1600], R10 ;  /* 0x0016000a0c007988 */ /* 0x0043e80008000404 */
[----:B------:R1:W-:Y:S04]  /*d020*/  STS.U16 [R4+UR4+0x1300], R7 ;  /* 0x0013000704007988 */ /* 0x0003e80008000404 */
[----:B---3--:R1:W-:Y:S01]  /*d030*/  STS.U16 [R4+UR4+0x1700], R11 ;  /* 0x0017000b04007988 */ /* 0x0083e20008000404 */
[----:B------:R0:W-:Y:S06]  /*d040*/  MEMBAR.ALL.CTA ;  /* 0x0000000000007992 */ /* 0x0001ec0000008000 */
[----:B0-----:R-:W0:Y:S02]  /*d050*/  FENCE.VIEW.ASYNC.S ;  /* 0x00000000000073c6 */ /* 0x001e240000000000 */
[----:B0-----:R-:W-:Y:S06]  /*d060*/  BAR.SYNC.DEFER_BLOCKING 0x0 ;  /* 0x0000000000007b1d */ /* 0x001fec0000010000 */
[----:B------:R-:W-:Y:S05]  /*d070*/  @P0 BRA `(.L_x_10) ;  /* 0x0000000400200947 */ /* 0x000fea0003800000 */
[----:B------:R-:W-:Y:S02]  /*d080*/  UIADD3 UR76, UPT, UPT, UR5, 0x28, URZ ;  /* 0x00000028054c7890 */ /* 0x000fe4000fffe0ff */
[----:B------:R-:W-:Y:S02]  /*d090*/  UIADD3 UR77, UPT, UPT, UR5, 0x30, URZ ;  /* 0x00000030054d7890 */ /* 0x000fe4000fffe0ff */
        /* <DEDUP_REMOVED lines=8> */
[----:B------:R-:W-:Y:S01]  /*d120*/  UMOV UR60, 0x0 ;  /* 0x00000000003c7882 */ /* 0x000fe20000000000 */
[----:B------:R-:W-:Y:S01]  /*d130*/  UMOV UR61, 0x8040010 ;  /* 0x08040010003d7882 */ /* 0x000fe20000000000 */
[----:B------:R-:W-:Y:S02]  /*d140*/  UIADD3 UR18, UPT, UPT, UR5, 0x10, URZ ;  /* 0x0000001005127890 */ /* 0x000fe4000fffe0ff */
        /* <DEDUP_REMOVED lines=29> */
[----:B0-----:R-:W-:-:S02]  /*d320*/  UIADD3 UR74, UPT, UPT, UR5, 0x10, URZ ;  /* 0x00000010054a7890 */ /* 0x001fc4000fffe0ff */
[----:B------:R1:W-:Y:S01]  /*d330*/  UTCHMMA tmem[UR17], gdesc[UR34], tmem[UR5], tmem[UR46], idesc[UR47], UPT ;  /* 0x00ff2e22110079ea */ /* 0x0003e2000b800005 */
[----:B------:R-:W-:Y:S01]  /*d340*/  UIADD3 UR75, UPT, UPT, UR5, 0x90, URZ ;  /* 0x00000090054b7890 */ /* 0x000fe2000fffe0ff */
[----:B------:R-:W-:Y:S01]  /*d350*/  UMOV UR48, 0x0 ;  /* 0x0000000000307882 */ /* 0x000fe20000000000 */
[----:B------:R-:W-:Y:S01]  /*d360*/  UMOV UR49, 0x8040010 ;  /* 0x0804001000317882 */ /* 0x000fe20000000000 */
[----:B--2---:R-:W-:Y:S01]  /*d370*/  UIADD3 UR76, UPT, UPT, UR5, 0x10, URZ ;  /* 0x00000010054c7890 */ /* 0x004fe2000fffe0ff */
[----:B------:R1:W-:Y:S01]  /*d380*/  UTCHMMA tmem[UR19], gdesc[UR36], tmem[UR18], tmem[UR48], idesc[UR49], UPT ;  /* 0x00ff3024130079ea */ /* 0x0003e2000b800012 */
[----:B---3--:R-:W-:Y:S01]  /*d390*/  UIADD3 UR77, UPT, UPT, UR5, 0x98, URZ ;  /* 0x00000098054d7890 */ /* 0x008fe2000fffe0ff */
        /* <DEDUP_REMOVED lines=13> */
[----:B----4-:R-:W-:Y:S01]  /*d470*/  UMOV UR40, UR7 ;  /* 0x0000000700287c82 */ /* 0x010fe20008000000 */
[----:B------:R-:W-:Y:S01]  /*d480*/  UMOV UR41, URZ ;  /* 0x000000ff00297c82 */ /* 0x000fe20008000000 */
[----:B------:R1:W-:Y:S01]  /*d490*/  UTCHMMA tmem[UR71], gdesc[UR28], tmem[UR70], tmem[UR56], idesc[UR57], UPT ;  /* 0x00ff381c470079ea */ /* 0x0003e2000b800046 */
[----:B------:R1:W-:Y:S01]  /*d4a0*/  UTCHMMA tmem[UR73], gdesc[UR30], tmem[UR72], tmem[UR58], idesc[UR59], UPT ;  /* 0x00ff3a1e490079ea */ /* 0x0003e2000b800048 */
[----:B------:R-:W-:Y:S01]  /*d4b0*/  UMOV UR10, UR40 ;  /* 0x00000028000a7c82 */ /* 0x000fe20008000000 */
[----:B------:R1:W-:Y:S01]  /*d4c0*/  UTCHMMA tmem[UR75], gdesc[UR32], tmem[UR74], tmem[UR60], idesc[UR61], UPT ;  /* 0x00ff3c204b0079ea */ /* 0x0003e2000b80004a */
[----:B------:R1:W-:Y:S01]  /*d4d0*/  UTCHMMA tmem[UR77], gdesc[UR34], tmem[UR76], tmem[UR62], idesc[UR63], UPT ;  /* 0x00ff3e224d0079ea */ /* 0x0003e2000b80004c */
[----:B------:R1:W-:Y:S01]  /*d4e0*/  UTCBAR [UR10], URZ ;  /* 0x000000ff0a0073e9 */ /* 0x0003e200080000ff */
[----:B------:R-:W-:Y:S01]  /*d4f0*/  NOP ;  /* 0x0000000000007918 */ /* 0x000fe20000000000 */
.L_x_10:
[----:B-1----:R-:W-:Y:S02]  /*d500*/  UIADD3 UR10, UPT, UPT, UR12, 0x7f, URZ ;  /* 0x0000007f0c0a7890 */ /* 0x002fe4000fffe0ff */
[----:B------:R-:W-:Y:S02]  /*d510*/  UIADD3 UR13, UPT, UPT, UR13, 0x1, URZ ;  /* 0x000000010d0d7890 */ /* 0x000fe4000fffe0ff */
[----:B------:R-:W-:-:S04]  /*d520*/  USHF.R.S32.HI UR14, URZ, 0x1f, UR10 ;  /* 0x0000001fff0e7899 */ /* 0x000fc8000801140a */
[----:B------:R-:W-:-:S04]  /*d530*/  ULEA.HI UR14, UR14, UR10, URZ, 0x7 ;  /* 0x0000000a0e0e7291 */ /* 0x000fc8000f8f38ff */
[----:B------:R-:W-:-:S04]  /*d540*/  USHF.R.S32.HI UR14, URZ, 0x7, UR14 ;  /* 0x00000007ff0e7899 */ /* 0x000fc8000801140e */
[----:B------:R-:W-:-:S04]  /*d550*/  UISETP.LT.AND UP1, UPT, UR14, 0x1, UPT ;  /* 0x000000010e00788c */ /* 0x000fc8000bf21270 */
[----:B------:R-:W-:Y:S02]  /*d560*/  USEL UR14, UR14, 0x1, !UP1 ;  /* 0x000000010e0e7887 */ /* 0x000fe4000c800000 */
[----:B------:R-:W-:Y:S02]  /*d570*/  UISETP.GT.AND UP1, UPT, UR13, 0x1, UPT ;  /* 0x000000010d00788c */ /* 0x000fe4000bf24270 */
[----:B------:R-:W-:Y:S02]  /*d580*/  UIADD3 UR14, UPT, UPT, UR14, -0x1, URZ ;  /* 0xffffffff0e0e7890 */ /* 0x000fe4000fffe0ff */
[----:B------:R-:W-:Y:S02]  /*d590*/  USEL UR10, URZ, 0x1, !UP1 ;  /* 0x00000001ff0a7887 */ /* 0x000fe4000c800000 */
[----:B------:R-:W-:Y:S02]  /*d5a0*/  USEL UR13, UR13, URZ, !UP1 ;  /* 0x000000ff0d0d7287 */ /* 0x000fe4000c800000 */
[----:B------:R-:W-:Y:S01]  /*d5b0*/  ISETP.NE.U32.AND P2, PT, R109, UR14, PT ;  /* 0x0000000e6d007c0c */ /* 0x000fe2000bf45070 */
[----:B------:R-:W-:-:S02]  /*d5c0*/  ULOP3.LUT UR10, UR11, UR10, URZ, 0x3c, !UPT ;  /* 0x0000000a0b0a7292 */ /* 0x000fc4000f8e3cff */
[----:B------:R-:W-:-:S05]  /*d5d0*/  UMOV UR14, UR11 ;  /* 0x0000000b000e7c82 */ /* 0x000fca0008000000 */
[----:B------:R-:W-:-:S05]  /*d5e0*/  UMOV UR11, UR10 ;  /* 0x0000000a000b7c82 */ /* 0x000fca0008000000 */
[----:B------:R-:W-:Y:S05]  /*d5f0*/  @P2 BRA `(.L_x_11) ;  /* 0xffffffa000fc2947 */ /* 0x000fea000383ffff */
.L_x_8:
[----:B------:R-:W0:Y:S01]  /*d600*/  LDCU UR8, c[0x0][0x3a0] ;  /* 0x00007400ff0877ac */ /* 0x000e220008000800 */
[----:B------:R-:W1:Y:S01]  /*d610*/  LDCU UR9, c[0x0][0x3b4] ;  /* 0x00007680ff0977ac */ /* 0x000e620008000800 */
[----:B------:R-:W2:Y:S01]  /*d620*/  LDCU.128 UR16, c[0x0][0x390] ;  /* 0x00007200ff1077ac */ /* 0x000ea20008000c00 */
[----:B0-----:R-:W-:-:S04]  /*d630*/  UIADD3 UR8, UPT, UPT, UR8, 0x7f, URZ ;  /* 0x0000007f08087890 */ /* 0x001fc8000fffe0ff */
[----:B------:R-:W-:-:S09]  /*d640*/  UISETP.GE.AND UP1, UPT, UR8, 0x80, UPT ;  /* 0x000000800800788c */ /* 0x000fd2000bf26270 */
[----:B-12---:R-:W-:Y:S05]  /*d650*/  BRA.U !UP1, `(.L_x_12) ;  /* 0x0000000109107547 */ /* 0x006fea000b800000 */
[----:B------:R-:W-:-:S06]  /*d660*/  USHF.L.U32 UR14, UR14, 0x1f, URZ ;  /* 0x0000001f0e0e7899 */ /* 0x000fcc00080006ff */
[----:B------:R-:W-:-:S04]  /*d670*/  IMAD.U32 R0, RZ, RZ, UR14 ;  /* 0x0000000eff007e24 */ /* 0x000fc8000f8e00ff */
[----:B------:R-:W0:Y:S02]  /*d680*/  SYNCS.PHASECHK.TRANS64.TRYWAIT P0, [UR7], R0 ;  /* 0x00000000ff0075a7 */ /* 0x000e240008001107 */
[----:B0-----:R-:W-:Y:S05]  /*d690*/  @!P0 BRA `(.L_x_13) ;  /* 0x0000000800ac8947 */ /* 0x001fea0003800000 */
.L_x_12:
[----:B------:R-:W2:Y:S04]  /*d6a0*/  LDL.LU R22, [R1+0x274] ;  /* 0x0002740001167983 */ /* 0x000ea80000300800 */
[----:B------:R-:W3:Y:S01]  /*d6b0*/  LDL.LU R27, [R1+0x270] ;  /* 0x00027000011b7983 */ /* 0x000ee20000300800 */
[----:B------:R-:W-:Y:S06]  /*d6c0*/  BAR.SYNC.DEFER_BLOCKING 0x0 ;  /* 0x0000000000007b1d */ /* 0x000fec0000010000 */
[----:B------:R-:W0:Y:S02]  /*d6d0*/  @!P1 SYNCS.CCTL.IV [UR4+0x2000] ;  /* 0x00200000ff0099b1 */ /* 0x000e240008000004 */
[----:B0-----:R-:W-:Y:S06]  /*d6e0*/  BAR.SYNC.DEFER_BLOCKING 0x0 ;  /* 0x0000000000007b1d */ /* 0x001fec0000010000 */
[----:B------:R-:W0:Y:S01]  /*d6f0*/  LDTM.x16 R4, tmem[UR6] ;  /* 0x00000006000479ee */ /* 0x000e220008240000 */
[----:B------:R-:W1:Y:S01]  /*d700*/  LDCU UR6, c[0x0][0x3b8] ;  /* 0x00007700ff0677ac */ /* 0x000e620008000800 */
[----:B------:R-:W4:Y:S01]  /*d710*/  @!P1 SYNCS.CCTL.IV [UR4+0x2008] ;  /* 0x00200800ff0099b1 */ /* 0x000f220008000004 */
[----:B------:R-:W-:Y:S01]  /*d720*/  NOP ;  /* 0x0000000000007918 */ /* 0x000fe20000000000 */
[----:B0-----:R-:W-:-:S02]  /*d730*/  F2FP.F16.F32.PACK_AB R21, R5, R4 ;  /* 0x000000040515723e */ /* 0x001fc400000000ff */
[----:B------:R-:W-:Y:S02]  /*d740*/  F2FP.F16.F32.PACK_AB R9, R9, R8 ;  /* 0x000000080909723e */ /* 0x000fe400000000ff */
[----:B------:R-:W-:Y:S02]  /*d750*/  PRMT R26, R21, 0x7632, R26 ;  /* 0x00007632151a7816 */ /* 0x000fe4000000001a */
[----:B------:R-:W-:Y:S02]  /*d760*/  F2FP.F16.F32.PACK_AB R10, R11, R10 ;  /* 0x0000000a0b0a723e */ /* 0x000fe400000000ff */
[----:B------:R-:W-:Y:S02]  /*d770*/  F2FP.F16.F32.PACK_AB R12, R13, R12 ;  /* 0x0000000c0d0c723e */ /* 0x000fe400000000ff */
[----:B------:R-:W-:Y:S02]  /*d780*/  F2FP.F16.F32.PACK_AB R14, R15, R14 ;  /* 0x0000000e0f0e723e */ /* 0x000fe400000000ff */
[----:B------:R-:W-:-:S02]  /*d790*/  F2FP.F16.F32.PACK_AB R16, R17, R16 ;  /* 0x000000101110723e */ /* 0x000fc400000000ff */
[----:B------:R-:W-:Y:S02]  /*d7a0*/  F2FP.F16.F32.PACK_AB R18, R19, R18 ;  /* 0x000000121312723e */ /* 0x000fe400000000ff */
[C---:B--2---:R-:W-:Y:S01]  /*d7b0*/  ISETP.GE.AND P0, PT, R22.reuse, UR18, PT ;  /* 0x0000001216007c0c */ /* 0x044fe2000bf06270 */
[----:B------:R-:W-:Y:S02]  /*d7c0*/  IMAD R0, R22, UR9, RZ ;  /* 0x0000000916007c24 */ /* 0x000fe4000f8e02ff */
[C---:B---3--:R-:W-:Y:S01]  /*d7d0*/  VIADD R3, R27.reuse, 0x2 ;  /* 0x000000021b037836 */ /* 0x048fe20000000000 */
[C---:B------:R-:W-:Y:S01]  /*d7e0*/  ISETP.LT.AND P6, PT, R27.reuse, UR19, !P0 ;  /* 0x000000131b007c0c */ /* 0x040fe2000c7c1270 */
[C---:B------:R-:W-:Y:S01]  /*d7f0*/  VIADD R20, R27.reuse, 0x1 ;  /* 0x000000011b147836 */ /* 0x040fe20000000000 */
[----:B------:R-:W-:Y:S01]  /*d800*/  LEA R23, P5, R0, UR16, 0x1 ;  /* 0x0000001000177c11 */ /* 0x000fe2000f8a08ff */
[----:B------:R-:W-:Y:S01]  /*d810*/  VIADD R2, R27, 0x3 ;  /* 0x000000031b027836 */ /* 0x000fe20000000000 */
[----:B------:R-:W-:Y:S01]  /*d820*/  ISETP.LT.AND P3, PT, R3, UR19, !P0 ;  /* 0x0000001303007c0c */ /* 0x000fe2000c761270 */
[C---:B-1----:R-:W-:Y:S01]  /*d830*/  IMAD R3, R27.reuse, UR6, RZ ;  /* 0x000000061b037c24 */ /* 0x042fe2000f8e02ff */
[----:B------:R-:W-:Y:S01]  /*d840*/  ISETP.LT.AND P4, PT, R20, UR19, !P0 ;  /* 0x0000001314007c0c */ /* 0x000fe2000c781270 */
[----:B------:R-:W-:Y:S01]  /*d850*/  VIADD R5, R27, 0x4 ;  /* 0x000000041b057836 */ /* 0x000fe20000000000 */
[----:B------:R-:W-:Y:S01]  /*d860*/  ISETP.LT.AND P2, PT, R2, UR19, !P0 ;  /* 0x0000001302007c0c */ /* 0x000fe2000c741270 */
[----:B------:R-:W-:Y:S01]  /*d870*/  VIADD R20, R3, UR6 ;  /* 0x0000000603147c36 */ /* 0x000fe20008000000 */
[----:B------:R-:W-:Y:S01]  /*d880*/  LEA.HI.X.SX32 R25, R0, UR17, 0x1, P5 ;  /* 0x0000001100197c11 */ /* 0x000fe2000a8f0eff */
[----:B------:R-:W-:Y:S01]  /*d890*/  VIADD R0, R27, 0x5 ;  /* 0x000000051b007836 */ /* 0x000fe20000000000 */
[-C--:B------:R-:W-:Y:S01]  /*d8a0*/  LEA R2, P1, R3, R23.reuse, 0x1 ;  /* 0x0000001703027211 */ /* 0x080fe200078208ff */
[C---:B------:R-:W-:Y:S01]  /*d8b0*/  VIADD R24, R27.reuse, 0x6 ;  /* 0x000000061b187836 */ /* 0x040fe20000000000 */
[----:B------:R-:W-:Y:S01]  /*d8c0*/  LEA R4, P5, R20, R23, 0x1 ;  /* 0x0000001714047211 */ /* 0x000fe200078a08ff */
[----:B------:R-:W-:Y:S01]  /*d8d0*/  VIADD R13, R27, 0xe ;  /* 0x0000000e1b0d7836 */ /* 0x000fe20000000000 */
[----:B------:R-:W-:-:S02]  /*d8e0*/  LEA.HI.X.SX32 R3, R3, R25, 0x1, P1 ;  /* 0x0000001903037211 */ /* 0x000fc400008f0eff */
[----:B------:R-:W-:Y:S02]  /*d8f0*/  ISETP.LT.AND P1, PT, R5, UR19, !P0 ;  /* 0x0000001305007c0c */ /* 0x000fe4000c721270 */
[----:B------:R-:W-:Y:S01]  /*d900*/  LEA.HI.X.SX32 R5, R20, R25, 0x1, P5 ;  /* 0x0000001914057211 */ /* 0x000fe200028f0eff */
[----:B------:R0:W-:Y:S01]  /*d910*/  @P6 STG.E.U16 desc[UR20][R2.64], R21 ;  /* 0x0000001502006986 */ /* 0x0001e2000c101514 */
[----:B------:R-:W-:Y:S01]  /*d920*/  ISETP.LT.AND P5, PT, R0, UR19, !P0 ;  /* 0x0000001300007c0c */ /* 0x000fe2000c7a1270 */
[----:B------:R-:W-:Y:S02]  /*d930*/  VIADD R0, R20, UR6 ;  /* 0x0000000614007c36 */ /* 0x000fe40008000000 */
[----:B------:R1:W-:Y:S02]  /*d940*/  @P4 STG.E.U16 desc[UR20][R4.64], R26 ;  /* 0x0000001a04004986 */ /* 0x0003e4000c101514 */
[C---:B------:R-:W-:Y:S01]  /*d950*/  VIADD R22, R0.reuse, UR6 ;  /* 0x0000000600167c36 */ /* 0x040fe20008000000 */
[----:B------:R-:W-:-:S02]  /*d960*/  LEA R20, P4, R0, R23, 0x1 ;  /* 0x0000001700147211 */ /* 0x000fc400078808ff */
[----:B0-----:R-:W-:Y:S02]  /*d970*/  F2FP.F16.F32.PACK_AB R3, R7, R6 ;  /* 0x000000060703723e */ /* 0x001fe400000000ff */
[----:B------:R-:W-:Y:S02]  /*d980*/  LEA R6, P6, R22, R23, 0x1 ;  /* 0x0000001716067211 */ /* 0x000fe400078c08ff */
[-C--:B------:R-:W-:Y:S01]  /*d990*/  LEA.HI.X.SX32 R21, R0, R25.reuse, 0x1, P4 ;  /* 0x0000001900157211 */ /* 0x080fe200020f0eff */
[C---:B------:R-:W-:Y:S01]  /*d9a0*/  VIADD R0, R27.reuse, 0x7 ;  /* 0x000000071b007836 */ /* 0x040fe20000000000 */
[----:B------:R-:W-:Y:S01]  /*d9b0*/  ISETP.LT.AND P4, PT, R24, UR19, !P0 ;  /* 0x0000001318007c0c */ /* 0x000fe2000c781270 */
[----:B-1----:R-:W-:Y:S01]  /*d9c0*/  VIADD R4, R27, 0x8 ;  /* 0x000000081b047836 */ /* 0x002fe20000000000 */
[C---:B------:R-:W-:Y:S01]  /*d9d0*/  LEA.HI.X.SX32 R7, R22.reuse, R25, 0x1, P6 ;  /* 0x0000001916077211 */ /* 0x040fe200030f0eff */
[----:B------:R-:W-:Y:S01]  /*d9e0*/  VIADD R22, R22, UR6 ;  /* 0x0000000616167c36 */ /* 0x000fe20008000000 */
[----:B------:R-:W-:Y:S01]  /*d9f0*/  PRMT R24, R3, 0x7632, R24 ;  /* 0x0000763203187816 */ /* 0x000fe20000000018 */
[----:B------:R0:W-:Y:S01]  /*da00*/  @P3 STG.E.U16 desc[UR20][R20.64], R3 ;  /* 0x0000000314003986 */ /* 0x0001e2000c101514 */
[----:B------:R-:W-:Y:S01]  /*da10*/  ISETP.LT.AND P3, PT, R0, UR19, !P0 ;  /* 0x0000001300007c0c */ /* 0x000fe2000c761270 */
[----:B------:R-:W-:-:S02]  /*da20*/  VIADD R0, R22, UR6 ;  /* 0x0000000616007c36 */ /* 0x000fc40008000000 */
[----:B------:R1:W-:Y:S01]  /*da30*/  @P2 STG.E.U16 desc[UR20][R6.64], R24 ;  /* 0x0000001806002986 */ /* 0x0003e2000c101514 */
[----:B------:R-:W-:Y:S01]  /*da40*/  LEA R2, P2, R22, R23, 0x1 ;  /* 0x0000001716027211 */ /* 0x000fe200078408ff */
[----:B------:R-:W-:Y:S02]  /*da50*/  VIADD R5, R27, 0x9 ;  /* 0x000000091b057836 */ /* 0x000fe40000000000 */
[----:B------:R-:W-:Y:S01]  /*da60*/  VIADD R8, R0, UR6 ;  /* 0x0000000600087c36 */ /* 0x000fe20008000000 */
[----:B0-----:R-:W-:Y:S02]  /*da70*/  LEA.HI.X.SX32 R3, R22, R25, 0x1, P2 ;  /* 0x0000001916037211 */ /* 0x001fe400010f0eff */
[----:B------:R-:W-:Y:S02]  /*da80*/  ISETP.LT.AND P2, PT, R4, UR19, !P0 ;  /* 0x0000001304007c0c */ /* 0x000fe4000c741270 */
[----:B------:R-:W-:Y:S01]  /*da90*/  LEA R4, P6, R0, R23, 0x1 ;  /* 0x0000001700047211 */ /* 0x000fe200078c08ff */
[----:B------:R0:W-:Y:S01]  /*daa0*/  @P1 STG.E.U16 desc[UR20][R2.64], R9 ;  /* 0x0000000902001986 */ /* 0x0001e2000c101514 */
[----:B------:R-:W-:-:S02]  /*dab0*/  ISETP.LT.AND P1, PT, R5, UR19, !P0 ;  /* 0x0000001305007c0c */ /* 0x000fc4000c721270 */
[----:B------:R-:W-:Y:S01]  /*dac0*/  LEA.HI.X.SX32 R5, R0, R25, 0x1, P6 ;  /* 0x0000001900057211 */ /* 0x000fe200030f0eff */
[----:B------:R-:W-:Y:S01]  /*dad0*/  VIADD R0, R27, 0xa ;  /* 0x0000000a1b007836 */ /* 0x000fe20000000000 */
[----:B-1----:R-:W-:-:S04]  /*dae0*/  LEA R6, P6, R8, R23, 0x1 ;  /* 0x0000001708067211 */ /* 0x002fc800078c08ff */
[C---:B------:R-:W-:Y:S01]  /*daf0*/  LEA.HI.X.SX32 R7, R8.reuse, R25, 0x1, P6 ;  /* 0x0000001908077211 */ /* 0x040fe200030f0eff */
[----:B------:R-:W-:Y:S01]  /*db00*/  VIADD R8, R8, UR6 ;  /* 0x0000000608087c36 */ /* 0x000fe20008000000 */
[----:B0-----:R-:W-:Y:S01]  /*db10*/  PRMT R3, R9, 0x7632, R3 ;  /* 0x0000763209037816 */ /* 0x001fe20000000003 */
[----:B------:R-:W-:-:S03]  /*db20*/  VIADD R9, R27, 0xc ;  /* 0x0000000c1b097836 */ /* 0x000fc60000000000 */
[----:B------:R-:W-:Y:S01]  /*db30*/  LEA R2, P6, R8, R23, 0x1 ;  /* 0x0000001708027211 */ /* 0x000fe200078c08ff */
[----:B------:R0:W-:Y:S01]  /*db40*/  @P5 STG.E.U16 desc[UR20][R4.64], R3 ;  /* 0x0000000304005986 */ /* 0x0001e2000c101514 */
[----:B------:R-:W-:Y:S01]  /*db50*/  ISETP.LT.AND P5, PT, R0, UR19, !P0 ;  /* 0x0000001300007c0c */ /* 0x000fe2000c7a1270 */
[----:B------:R-:W-:Y:S02]  /*db60*/  VIADD R0, R27, 0xb ;  /* 0x0000000b1b007836 */ /* 0x000fe40000000000 */
[----:B------:R1:W-:Y:S03]  /*db70*/  @P4 STG.E.U16 desc[UR20][R6.64], R10 ;  /* 0x0000000a06004986 */ /* 0x0003e6000c101514 */
[----:B------:R-:W-:Y:S01]  /*db80*/  ISETP.LT.AND P4, PT, R0, UR19, !P0 ;  /* 0x0000001300007c0c */ /* 0x000fe2000c781270 */
[C---:B------:R-:W-:Y:S01]  /*db90*/  VIADD R0, R8.reuse, UR6 ;  /* 0x0000000608007c36 */ /* 0x040fe20008000000 */
[----:B0-----:R-:W-:-:S03]  /*dba0*/  LEA.HI.X.SX32 R3, R8, R25, 0x1, P6 ;  /* 0x0000001908037211 */ /* 0x001fc600030f0eff */
[C---:B------:R-:W-:Y:S01]  /*dbb0*/  VIADD R8, R0.reuse, UR6 ;  /* 0x0000000600087c36 */ /* 0x040fe20008000000 */
[----:B------:R-:W-:Y:S02]  /*dbc0*/  LEA R4, P6, R0, R23, 0x1 ;  /* 0x0000001700047211 */ /* 0x000fe400078c08ff */
[----:B-1----:R-:W-:Y:S02]  /*dbd0*/  PRMT R7, R10, 0x7632, R7 ;  /* 0x000076320a077816 */ /* 0x002fe40000000007 */
[----:B------:R-:W-:Y:S01]  /*dbe0*/  LEA.HI.X.SX32 R5, R0, R25, 0x1, P6 ;  /* 0x0000001900057211 */ /* 0x000fe200030f0eff */
[C---:B------:R-:W-:Y:S01]  /*dbf0*/  VIADD R0, R8.reuse, UR6 ;  /* 0x0000000608007c36 */ /* 0x040fe20008000000 */
[----:B------:R-:W-:Y:S01]  /*dc00*/  LEA R6, P6, R8, R23, 0x1 ;  /* 0x0000001708067211 */ /* 0x000fe200078c08ff */
[----:B------:R0:W-:Y:S01]  /*dc10*/  @P3 STG.E.U16 desc[UR20][R2.64], R7 ;  /* 0x0000000702003986 */ /* 0x0001e2000c101514 */
[----:B------:R-:W-:Y:S01]  /*dc20*/  ISETP.LT.AND P3, PT, R9, UR19, !P0 ;  /* 0x0000001309007c0c */ /* 0x000fe2000c761270 */
[----:B------:R-:W-:-:S02]  /*dc30*/  VIADD R10, R0, UR6 ;  /* 0x00000006000a7c36 */ /* 0x000fc40008000000 */
[----:B------:R-:W-:Y:S01]  /*dc40*/  VIADD R9, R27, 0xd ;  /* 0x0000000d1b097836 */ /* 0x000fe20000000000 */
[----:B------:R1:W-:Y:S01]  /*dc50*/  @P2 STG.E.U16 desc[UR20][R4.64], R12 ;  /* 0x0000000c04002986 */ /* 0x0003e2000c101514 */
[----:B------:R-:W-:-:S03]  /*dc60*/  VIADD R11, R10, UR6 ;  /* 0x000000060a0b7c36 */ /* 0x000fc60008000000 */
[----:B------:R-:W-:Y:S02]  /*dc70*/  ISETP.LT.AND P2, PT, R9, UR19, !P0 ;  /* 0x0000001309007c0c */ /* 0x000fe4000c741270 */
[----:B0-----:R-:W-:Y:S02]  /*dc80*/  LEA.HI.X.SX32 R7, R8, R25, 0x1, P6 ;  /* 0x0000001908077211 */ /* 0x001fe400030f0eff */
[----:B------:R-:W-:Y:S02]  /*dc90*/  PRMT R3, R12, 0x7632, R3 ;  /* 0x000076320c037816 */ /* 0x000fe40000000003 */
[----:B------:R-:W-:-:S03]  /*dca0*/  LEA R8, P6, R0, R23, 0x1 ;  /* 0x0000001700087211 */ /* 0x000fc600078c08ff */
[----:B------:R0:W-:Y:S01]  /*dcb0*/  @P1 STG.E.U16 desc[UR20][R6.64], R3 ;  /* 0x0000000306001986 */ /* 0x0001e2000c101514 */
[----:B------:R-:W-:Y:S01]  /*dcc0*/  LEA.HI.X.SX32 R9, R0, R25, 0x1, P6 ;  /* 0x0000001900097211 */ /* 0x000fe200030f0eff */
[C---:B------:R-:W-:Y:S01]  /*dcd0*/  VIADD R0, R11.reuse, UR6 ;  /* 0x000000060b007c36 */ /* 0x040fe20008000000 */
[-C--:B------:R-:W-:Y:S02]  /*dce0*/  LEA R2, P1, R10, R23.reuse, 0x1 ;  /* 0x000000170a027211 */ /* 0x080fe400078208ff */
[C---:B-1----:R-:W-:Y:S01]  /*dcf0*/  LEA R4, P6, R11.reuse, R23, 0x1 ;  /* 0x000000170b047211 */ /* 0x042fe200078c08ff */
[----:B------:R-:W-:Y:S01]  /*dd00*/  VIADD R12, R0, UR6 ;  /* 0x00000006000c7c36 */ /* 0x000fe20008000000 */
[----:B------:R-:W-:Y:S02]  /*dd10*/  @P5 STG.E.U16 desc[UR20][R8.64], R14 ;  /* 0x0000000e08005986 */ /* 0x000fe4000c101514 */
[-C--:B------:R-:W-:Y:S02]  /*dd20*/  LEA.HI.X.SX32 R5, R11, R25.reuse, 0x1, P6 ;  /* 0x000000190b057211 */ /* 0x080fe400030f0eff */
[----:B0-----:R-:W-:Y:S01]  /*dd30*/  LEA.HI.X.SX32 R3, R10, R25, 0x1, P1 ;  /* 0x000000190a037211 */ /* 0x001fe200008f0eff */
[----:B------:R-:W-:Y:S01]  /*dd40*/  VIADD R7, R27, 0xf ;  /* 0x0000000f1b077836 */ /* 0x000fe20000000000 */
[----:B------:R-:W-:-:S02]  /*dd50*/  LEA R10, P6, R0, R23, 0x1 ;  /* 0x00000017000a7211 */ /* 0x000fc400078c08ff */
[----:B------:R-:W-:Y:S02]  /*dd60*/  ISETP.LT.AND P1, PT, R13, UR19, !P0 ;  /* 0x000000130d007c0c */ /* 0x000fe4000c721270 */
[----:B------:R-:W-:Y:S01]  /*dd70*/  LEA.HI.X.SX32 R11, R0, R25, 0x1, P6 ;  /* 0x00000019000b7211 */ /* 0x000fe200030f0eff */
[C---:B------:R-:W-:Y:S01]  /*dd80*/  VIADD R0, R12.reuse, UR6 ;  /* 0x000000060c007c36 */ /* 0x040fe20008000000 */
[C---:B------:R-:W-:Y:S02]  /*dd90*/  LEA R6, P6, R12.reuse, R23, 0x1 ;  /* 0x000000170c067211 */ /* 0x040fe400078c08ff */
[----:B------:R-:W-:Y:S02]  /*dda0*/  ISETP.LT.AND P0, PT, R7, UR19, !P0 ;  /* 0x0000001307007c0c */ /* 0x000fe4000c701270 */
[----:B------:R-:W-:Y:S02]  /*ddb0*/  LEA.HI.X.SX32 R7, R12, R25, 0x1, P6 ;  /* 0x000000190c077211 */ /* 0x000fe400030f0eff */
[----:B------:R-:W-:-:S04]  /*ddc0*/  LEA R12, P6, R0, R23, 0x1 ;  /* 0x00000017000c7211 */ /* 0x000fc800078c08ff */
[----:B------:R-:W-:Y:S02]  /*ddd0*/  LEA.HI.X.SX32 R13, R0, R25, 0x1, P6 ;  /* 0x00000019000d7211 */ /* 0x000fe400030f0eff */
[----:B------:R-:W-:-:S05]  /*dde0*/  PRMT R0, R14, 0x7632, R0 ;  /* 0x000076320e007816 */ /* 0x000fca0000000000 */
[----:B------:R0:W-:Y:S04]  /*ddf0*/  @P4 STG.E.U16 desc[UR20][R2.64], R0 ;  /* 0x0000000002004986 */ /* 0x0001e8000c101514 */
[----:B------:R1:W-:Y:S01]  /*de00*/  @P3 STG.E.U16 desc[UR20][R4.64], R16 ;  /* 0x0000001004003986 */ /* 0x0003e2000c101514 */
[----:B0-----:R-:W-:Y:S02]  /*de10*/  PRMT R3, R16, 0x7632, R3 ;  /* 0x0000763210037816 */ /* 0x001fe40000000003 */
[----:B-1----:R-:W-:-:S03]  /*de20*/  PRMT R5, R18, 0x7632, R5 ;  /* 0x0000763212057816 */ /* 0x002fc60000000005 */
[----:B------:R0:W-:Y:S04]  /*de30*/  @P2 STG.E.U16 desc[UR20][R10.64], R3 ;  /* 0x000000030a002986 */ /* 0x0001e8000c101514 */
[----:B------:R0:W-:Y:S04]  /*de40*/  @P1 STG.E.U16 desc[UR20][R6.64], R18 ;  /* 0x0000001206001986 */ /* 0x0001e8000c101514 */
[----:B------:R0:W-:Y:S01]  /*de50*/  @P0 STG.E.U16 desc[UR20][R12.64], R5 ;  /* 0x000000050c000986 */ /* 0x0001e2000c101514 */
[----:B----4-:R-:W-:Y:S06]  /*de60*/  BAR.SYNC.DEFER_BLOCKING 0x0 ;  /* 0x0000000000007b1d */ /* 0x010fec0000010000 */
[----:B------:R-:W-:Y:S05]  /*de70*/  BRA.U UP0, `(.L_x_14) ;  /* 0x0000000100a07547 */ /* 0x000fea000b800000 */
[----:B------:R-:W1:Y:S01]  /*de80*/  S2UR UR6, SR_CgaCtaId ;  /* 0x00000000000679c3 */ /* 0x000e620000008800 */
[----:B------:R-:W-:Y:S01]  /*de90*/  NOP ;  /* 0x0000000000007918 */ /* 0x000fe20000000000 */
[----:B------:R-:W-:Y:S01]  /*dea0*/  UMOV UR4, 0x50 ;  /* 0x0000005000047882 */ /* 0x000fe20000000000 */
[----:B------:R-:W-:Y:S02]  /*deb0*/  IMAD.U32 R0, RZ, RZ, UR5 ;  /* 0x00000005ff007e24 */ /* 0x000fe4000f8e00ff */
[----:B0-----:R-:W-:Y:S02]  /*dec0*/  IMAD.MOV.U32 R3, RZ, RZ, 0xff ;  /* 0x000000ffff037424 */ /* 0x001fe400078e00ff */
[----:B------:R-:W-:Y:S01]  /*ded0*/  IMAD.MOV.U32 R7, RZ, RZ, 0x1 ;  /* 0x00000001ff077424 */ /* 0x000fe200078e00ff */
[----:B------:R-:W-:-:S04]  /*dee0*/  LOP3.LUT R0, R0, 0xffff, RZ, 0xc0, !PT ;  /* 0x0000ffff00007812 */ /* 0x000fc800078ec0ff */
[----:B------:R-:W-:-:S05]  /*def0*/  SHF.R.U32.HI R0, RZ, 0x5, R0 ;  /* 0x00000005ff007819 */ /* 0x000fca0000011600 */
[----:B------:R-:W-:Y:S01]  /*df00*/  VIADD R2, R0, 0x10 ;  /* 0x0000001000027836 */ /* 0x000fe20000000000 */
[----:B------:R-:W-:Y:S01]  /*df10*/  SHF.L.U32 R0, R3, R0, RZ ;  /* 0x0000000003007219 */ /* 0x000fe200000006ff */
[----:B-1----:R-:W-:-:S03]  /*df20*/  ULEA UR6, UR6, UR4, 0x18 ;  /* 0x0000000406067291 */ /* 0x002fc6000f8ec0ff */
[----:B------:R-:W-:-:S04]  /*df30*/  SHF.L.U32 R3, R7, R2, RZ ;  /* 0x0000000207037219 */ /* 0x000fc800000006ff */
[----:B------:R-:W-:Y:S02]  /*df40*/  LOP3.LUT R0, R3, R0, RZ, 0xfc, !PT ;  /* 0x0000000003007212 */ /* 0x000fe400078efcff */
[----:B------:R-:W0:Y:S02]  /*df50*/  LDS R5, [UR6] ;  /* 0x00000006ff057984 */ /* 0x000e240008000800 */
[C---:B------:R-:W-:Y:S02]  /*df60*/  LOP3.LUT R2, R0.reuse, 0xffff, RZ, 0xc0, !PT ;  /* 0x0000ffff00027812 */ /* 0x040fe400078ec0ff */
[----:B0-----:R-:W-:-:S04]  /*df70*/  LOP3.LUT R3, R0, 0xffff, R5, 0x80, !PT ;  /* 0x0000ffff00037812 */ /* 0x001fc800078e8005 */
[----:B------:R-:W-:-:S13]  /*df80*/  ISETP.NE.AND P0, PT, R3, R2, PT ;  /* 0x000000020300720c */ /* 0x000fda0003f05270 */
[----:B------:R-:W-:Y:S05]  /*df90*/  @P0 BRA `(.L_x_15) ;  /* 0x0000000000500947 */ /* 0x000fea0003800000 */
[----:B------:R-:W-:Y:S02]  /*dfa0*/  SHF.R.U32.HI R5, RZ, 0x10, R5 ;  /* 0x00000010ff057819 */ /* 0x000fe40000011605 */
[----:B------:R-:W-:-:S04]  /*dfb0*/  SHF.R.U32.HI R2, RZ, 0x10, R0 ;  /* 0x00000010ff027819 */ /* 0x000fc80000011600 */
[----:B------:R-:W-:-:S04]  /*dfc0*/  LOP3.LUT R5, R5, R2, RZ, 0xc0, !PT ;  /* 0x0000000205057212 */ /* 0x000fc800078ec0ff */
[----:B------:R-:W-:-:S13]  /*dfd0*/  ISETP.NE.AND P0, PT, R5, R2, PT ;  /* 0x000000020500720c */ /* 0x000fda0003f05270 */
[----:B------:R-:W-:Y:S05]  /*dfe0*/  @P0 BRA `(.L_x_16) ;  /* 0x0000000000300947 */ /* 0x000fea0003800000 */
[----:B------:R-:W-:Y:S01]  /*dff0*/  R2UR UR4, R0 ;  /* 0x00000000000472ca */ /* 0x000fe200000e0000 */
[----:B------:R-:W-:Y:S01]  /*e000*/  VOTEU.ANY UR5, UPT, PT ;  /* 0x0000000000057886 */ /* 0x000fe200038e0100 */
[----:B------:R-:W0:Y:S01]  /*e010*/  S2R R0, SR_LANEID ;  /* 0x0000000000007919 */ /* 0x000e220000000000 */
[----:B------:R-:W-:-:S10]  /*e020*/  UFLO.U32 UR5, UR5 ;  /* 0x00000005000572bd */ /* 0x000fd400080e0000 */
[----:B------:R-:W-:-:S06]  /*e030*/  ULOP3.LUT UR4, URZ, UR4, URZ, 0x33, !UPT ;  /* 0x00000004ff047292 */ /* 0x000fcc000f8e33ff */
[----:B------:R-:W-:-:S04]  /*e040*/  IMAD.U32 R2, RZ, RZ, UR4 ;  /* 0x00000004ff027e24 */ /* 0x000fc8000f8e00ff */
[----:B------:R-:W1:Y:S02]  /*e050*/  REDUX UR7, R2 ;  /* 0x00000000020773c4 */ /* 0x000e640000000000 */
[----:B------:R2:W-:Y:S01]  /*e060*/  UTCATOMSWS.AND URZ, UR4 ;  /* 0x0000000400ff79e3 */ /* 0x0005e20008000000 */
[----:B0-----:R-:W-:Y:S01]  /*e070*/  ISETP.EQ.U32.AND P0, PT, R0, UR5, PT ;  /* 0x0000000500007c0c */ /* 0x001fe2000bf02070 */
[----:B-1----:R-:W-:-:S12]  /*e080*/  IMAD.U32 R0, RZ, RZ, UR7 ;  /* 0x00000007ff007e24 */ /* 0x002fd8000f8e00ff */
[----:B------:R2:W-:Y:S01]  /*e090*/  @P0 ATOMS.AND RZ, [UR6], R0 ;  /* 0x00000000ffff098c */ /* 0x0005e2000a800006 */
[----:B------:R-:W-:Y:S05]  /*e0a0*/  BRA `(.L_x_14) ;  /* 0x0000000000147947 */ /* 0x000fea0003800000 */
.L_x_16:
[----:B------:R-:W-:-:S07]  /*e0b0*/  MOV R2, 0xe0d0 ;  /* 0x0000e0d000027802 */ /* 0x000fce0000000f00 */
[----:B------:R-:W-:Y:S05]  /*e0c0*/  CALL.REL.NOINC `($__internal_0_$__cuda_sm10x_tcgen05_guardrail_trap_col_being_dealloced_not_returned_by_alloc) ;  /* 0x00000000002c7944 */ /* 0x000fea0003c00000 */
[----:B------:R-:W-:Y:S05]  /*e0d0*/  BRA `(.L_x_14) ;  /* 0x0000000000087947 */ /* 0x000fea0003800000 */
.L_x_15:
[----:B------:R-:W-:-:S07]  /*e0e0*/  MOV R2, 0xe100 ;  /* 0x0000e10000027802 */ /* 0x000fce0000000f00 */
[----:B------:R-:W-:Y:S05]  /*e0f0*/  CALL.REL.NOINC `($__internal_2_$__cuda_sm10x_tcgen05_guardrail_trap_unallocated_columns_being_dealloced) ;  /* 0x0000000000387944 */ /* 0x000fea0003c00000 */
.L_x_14:
[----:B------:R-:W-:Y:S01]  /*e100*/  NOP ;  /* 0x0000000000007918 */ /* 0x000fe20000000000 */
[----:B--2---:R-:W-:Y:S05]  /*e110*/  EXIT ;  /* 0x000000000000794d */ /* 0x004fea0003800000 */
.L_x_9:
[----:B------:R-:W0:Y:S02]  /*e120*/  SYNCS.PHASECHK.TRANS64.TRYWAIT P3, [UR7], R5 ;  /* 0x00000005ff0075a7 */ /* 0x000e240008061107 */
[----:B0-----:R-:W-:Y:S05]  /*e130*/  @!P3 BRA `(.L_x_9) ;  /* 0xfffffffc00f8b947 */ /* 0x001fea000383ffff */
[----:B------:R-:W-:Y:S05]  /*e140*/  BRA `(.L_x_17) ;  /* 0xffffffe4001c7947 */ /* 0x000fea000383ffff */
.L_x_13:
[----:B------:R-:W0:Y:S02]  /*e150*/  SYNCS.PHASECHK.TRANS64.TRYWAIT P0, [UR7], R0 ;  /* 0x00000000ff0075a7 */ /* 0x000e240008001107 */
[----:B0-----:R-:W-:Y:S05]  /*e160*/  @!P0 BRA `(.L_x_13) ;  /* 0xfffffffc00f88947 */ /* 0x001fea000383ffff */
[----:B------:R-:W-:Y:S05]  /*e170*/  BRA `(.L_x_12) ;  /* 0xfffffff400487947 */ /* 0x000fea000383ffff */
        .weak           $__internal_0_$__cuda_sm10x_tcgen05_guardrail_trap_col_being_dealloced_not_returned_by_alloc
        .type           $__internal_0_$__cuda_sm10x_tcgen05_guardrail_trap_col_being_dealloced_not_returned_by_alloc,@function
        .size           $__internal_0_$__cuda_sm10x_tcgen05_guardrail_trap_col_being_dealloced_not_returned_by_alloc,($__internal_1_$__cuda_sm10x_tcgen05_guardrail_trap_phase_invalid_during_alloc - $__internal_0_$__cuda_sm10x_tcgen05_guardrail_trap_col_being_dealloced_not_returned_by_alloc)
$__internal_0_$__cuda_sm10x_tcgen05_guardrail_trap_col_being_dealloced_not_returned_by_alloc:
[----:B------:R-:W-:Y:S05]  /*e180*/  BPT.TRAP 0x1 ;  /* 0x000000040000795c */ /* 0x000fea0000300000 */
[----:B------:R-:W-:-:S04]  /*e190*/  IMAD.MOV.U32 R3, RZ, RZ, 0x0 ;  /* 0x00000000ff037424 */ /* 0x000fc800078e00ff */
[----:B------:R-:W-:Y:S05]  /*e1a0*/  RET.REL.NODEC R2 `(matmul_kernel) ;  /* 0xffffff1c02947950 */ /* 0x000fea0003c3ffff */
        .weak           $__internal_1_$__cuda_sm10x_tcgen05_guardrail_trap_phase_invalid_during_alloc
        .type           $__internal_1_$__cuda_sm10x_tcgen05_guardrail_trap_phase_invalid_during_alloc,@function
        .size           $__internal_1_$__cuda_sm10x_tcgen05_guardrail_trap_phase_invalid_during_alloc,($__internal_2_$__cuda_sm10x_tcgen05_guardrail_trap_unallocated_columns_being_dealloced - $__internal_1_$__cuda_sm10x_tcgen05_guardrail_trap_phase_invalid_during_alloc)
$__internal_1_$__cuda_sm10x_tcgen05_guardrail_trap_phase_invalid_during_alloc:
[----:B------:R-:W-:Y:S05]  /*e1b0*/  BPT.TRAP 0x1 ;  /* 0x000000040000795c */ /* 0x000fea0000300000 */
[----:B------:R-:W-:-:S04]  /*e1c0*/  IMAD.MOV.U32 R3, RZ, RZ, 0x0 ;  /* 0x00000000ff037424 */ /* 0x000fc800078e00ff */
[----:B------:R-:W-:Y:S05]  /*e1d0*/  RET.REL.NODEC R2 `(matmul_kernel) ;  /* 0xffffff1c02887950 */ /* 0x000fea0003c3ffff */
        .weak           $__internal_2_$__cuda_sm10x_tcgen05_guardrail_trap_unallocated_columns_being_dealloced
        .type           $__internal_2_$__cuda_sm10x_tcgen05_guardrail_trap_unallocated_columns_being_dealloced,@function
        .size           $__internal_2_$__cuda_sm10x_tcgen05_guardrail_trap_unallocated_columns_being_dealloced,(.L_x_21 - $__internal_2_$__cuda_sm10x_tcgen05_guardrail_trap_unallocated_columns_being_dealloced)
$__internal_2_$__cuda_sm10x_tcgen05_guardrail_trap_unallocated_columns_being_dealloced:
[----:B------:R-:W-:Y:S05]  /*e1e0*/  BPT.TRAP 0x1 ;  /* 0x000000040000795c */ /* 0x000fea0000300000 */
[----:B------:R-:W-:-:S04]  /*e1f0*/  IMAD.MOV.U32 R3, RZ, RZ, 0x0 ;  /* 0x00000000ff037424 */ /* 0x000fc800078e00ff */
[----:B------:R-:W-:Y:S05]  /*e200*/  RET.REL.NODEC R2 `(matmul_kernel) ;  /* 0xffffff1c027c7950 */ /* 0x000fea0003c3ffff */
.L_x_18:
[----:B------:R-:W-:-:S00]  /*e210*/  BRA `(.L_x_18) ;  /* 0xfffffffc00fc7947 */ /* 0x000fc0000383ffff */
[----:B------:R-:W-:-:S00]  /*e220*/  NOP ;  /* 0x0000000000007918 */ /* 0x000fc00000000000 */
        /* <DEDUP_REMOVED lines=13> */
.L_x_21:


//--------------------- .nv.shared.matmul_kernel  --------------------------
	.section	.nv.shared.matmul_kernel,"aw",@nobits
	.sectionflags	@""
	.align	16
	.zero		1024


//--------------------- .nv.shared.reserved.0     --------------------------
	.section	.nv.shared.reserved.0,"aw",@nobits
	.align	8
	.weak		__nv_reservedSMEM_offset_0_alias
	.size		__nv_reservedSMEM_offset_0_alias, 0, 64
	.other		__nv_reservedSMEM_offset_0_alias,@"STO_CUDA_RESERVED_SHARED STV_DEFAULT"
__nv_reservedSMEM_offset_0_alias:
	.zero		0
.nv.shared.reserved.0:
	.zero		64
	.weak		__nv_reservedSMEM_allocation_phase
	.type		__nv_reservedSMEM_allocation_phase,@object
	.size		__nv_reservedSMEM_allocation_phase,(.L_0 - __nv_reservedSMEM_allocation_phase)
__nv_reservedSMEM_allocation_phase:
	.zero		1
.L_0:
	.zero		7
	.weak		__nv_reservedSMEM_devtool_atexit_pc
	.type		__nv_reservedSMEM_devtool_atexit_pc,@object
	.size		__nv_reservedSMEM_devtool_atexit_pc,(__nv_reservedSMEM_allocation_mask - __nv_reservedSMEM_devtool_atexit_pc)
__nv_reservedSMEM_devtool_atexit_pc:
	.zero		8
	.weak		__nv_reservedSMEM_allocation_mask
	.type		__nv_reservedSMEM_allocation_mask,@object
	.size		__nv_reservedSMEM_allocation_mask,(.L_2 - __nv_reservedSMEM_allocation_mask)
__nv_reservedSMEM_allocation_mask:
	.zero		4
.L_2:


//--------------------- .nv.constant0.matmul_kernel --------------------------
	.section	.nv.constant0.matmul_kernel,"a",@progbits
	.sectionflags	@""
	.align	4
.nv.constant0.matmul_kernel:
	.zero		976


//--------------------- SYMBOLS --------------------------

	.type		.nv.reservedSmem.offset0,@object
	.size		.nv.reservedSmem.offset0,0x4
	.type		.nv.reservedSmem.cap,@object
	.size		.nv.reservedSmem.cap,0x4
